//
// Generated by NVIDIA NVVM Compiler
//
// Compiler Build ID: CL-36424714
// Cuda compilation tools, release 13.0, V13.0.88
// Based on NVVM 20.0.0
//

.version 9.0
.target sm_100
.address_size 64

	// .globl	_Z14diamond_searchPhS_PiS0_
.global .align 4 .b8 RANGE_8[2304] = {255, 255, 255, 255, 0, 0, 0, 0, 0, 0, 0, 0, 255, 255, 255, 255, 0, 0, 0, 0, 1, 0, 0, 0, 1, 0, 0, 0, 0, 0, 0, 0, 254, 255, 255, 255, 0, 0, 0, 0, 255, 255, 255, 255, 255, 255, 255, 255, 255, 255, 255, 255, 1, 0, 0, 0, 0, 0, 0, 0, 254, 255, 255, 255, 0, 0, 0, 0, 2, 0, 0, 0, 1, 0, 0, 0, 255, 255, 255, 255, 1, 0, 0, 0, 1, 0, 0, 0, 2, 0, 0, 0, 0, 0, 0, 0, 253, 255, 255, 255, 0, 0, 0, 0, 254, 255, 255, 255, 255, 255, 255, 255, 254, 255, 255, 255, 1, 0, 0, 0, 255, 255, 255, 255, 254, 255, 255, 255, 255, 255, 255, 255, 2, 0, 0, 0, 0, 0, 0, 0, 253, 255, 255, 255, 0, 0, 0, 0, 3, 0, 0, 0, 1, 0, 0, 0, 254, 255, 255, 255, 1, 0, 0, 0, 2, 0, 0, 0, 2, 0, 0, 0, 255, 255, 255, 255, 2, 0, 0, 0, 1, 0, 0, 0, 3, 0, 0, 0, 0, 0, 0, 0, 252, 255, 255, 255, 0, 0, 0, 0, 253, 255, 255, 255, 255, 255, 255, 255, 253, 255, 255, 255, 1, 0, 0, 0, 254, 255, 255, 255, 254, 255, 255, 255, 254, 255, 255, 255, 2, 0, 0, 0, 255, 255, 255, 255, 253, 255, 255, 255, 255, 255, 255, 255, 3, 0, 0, 0, 0, 0, 0, 0, 252, 255, 255, 255, 0, 0, 0, 0, 4, 0, 0, 0, 1, 0, 0, 0, 253, 255, 255, 255, 1, 0, 0, 0, 3, 0, 0, 0, 2, 0, 0, 0, 254, 255, 255, 255, 2, 0, 0, 0, 2, 0, 0, 0, 3, 0, 0, 0, 255, 255, 255, 255, 3, 0, 0, 0, 1, 0, 0, 0, 4, 0, 0, 0, 0, 0, 0, 0, 251, 255, 255, 255, 0, 0, 0, 0, 252, 255, 255, 255, 255, 255, 255, 255, 252, 255, 255, 255, 1, 0, 0, 0, 253, 255, 255, 255, 254, 255, 255, 255, 253, 255, 255, 255, 2, 0, 0, 0, 254, 255, 255, 255, 253, 255, 255, 255, 254, 255, 255, 255, 3, 0, 0, 0, 255, 255, 255, 255, 252, 255, 255, 255, 255, 255, 255, 255, 4, 0, 0, 0, 0, 0, 0, 0, 251, 255, 255, 255, 0, 0, 0, 0, 5, 0, 0, 0, 1, 0, 0, 0, 252, 255, 255, 255, 1, 0, 0, 0, 4, 0, 0, 0, 2, 0, 0, 0, 253, 255, 255, 255, 2, 0, 0, 0, 3, 0, 0, 0, 3, 0, 0, 0, 254, 255, 255, 255, 3, 0, 0, 0, 2, 0, 0, 0, 4, 0, 0, 0, 255, 255, 255, 255, 4, 0, 0, 0, 1, 0, 0, 0, 5, 0, 0, 0, 0, 0, 0, 0, 250, 255, 255, 255, 0, 0, 0, 0, 251, 255, 255, 255, 255, 255, 255, 255, 251, 255, 255, 255, 1, 0, 0, 0, 252, 255, 255, 255, 254, 255, 255, 255, 252, 255, 255, 255, 2, 0, 0, 0, 253, 255, 255, 255, 253, 255, 255, 255, 253, 255, 255, 255, 3, 0, 0, 0, 254, 255, 255, 255, 252, 255, 255, 255, 254, 255, 255, 255, 4, 0, 0, 0, 255, 255, 255, 255, 251, 255, 255, 255, 255, 255, 255, 255, 5, 0, 0, 0, 0, 0, 0, 0, 250, 255, 255, 255, 0, 0, 0, 0, 6, 0, 0, 0, 1, 0, 0, 0, 251, 255, 255, 255, 1, 0, 0, 0, 5, 0, 0, 0, 2, 0, 0, 0, 252, 255, 255, 255, 2, 0, 0, 0, 4, 0, 0, 0, 3, 0, 0, 0, 253, 255, 255, 255, 3, 0, 0, 0, 3, 0, 0, 0, 4, 0, 0, 0, 254, 255, 255, 255, 4, 0, 0, 0, 2, 0, 0, 0, 5, 0, 0, 0, 255, 255, 255, 255, 5, 0, 0, 0, 1, 0, 0, 0, 6, 0, 0, 0, 0, 0, 0, 0, 249, 255, 255, 255, 0, 0, 0, 0, 250, 255, 255, 255, 255, 255, 255, 255, 250, 255, 255, 255, 1, 0, 0, 0, 251, 255, 255, 255, 254, 255, 255, 255, 251, 255, 255, 255, 2, 0, 0, 0, 252, 255, 255, 255, 253, 255, 255, 255, 252, 255, 255, 255, 3, 0, 0, 0, 253, 255, 255, 255, 252, 255, 255, 255, 253, 255, 255, 255, 4, 0, 0, 0, 254, 255, 255, 255, 251, 255, 255, 255, 254, 255, 255, 255, 5, 0, 0, 0, 255, 255, 255, 255, 250, 255, 255, 255, 255, 255, 255, 255, 6, 0, 0, 0, 0, 0, 0, 0, 249, 255, 255, 255, 0, 0, 0, 0, 7, 0, 0, 0, 1, 0, 0, 0, 250, 255, 255, 255, 1, 0, 0, 0, 6, 0, 0, 0, 2, 0, 0, 0, 251, 255, 255, 255, 2, 0, 0, 0, 5, 0, 0, 0, 3, 0, 0, 0, 252, 255, 255, 255, 3, 0, 0, 0, 4, 0, 0, 0, 4, 0, 0, 0, 253, 255, 255, 255, 4, 0, 0, 0, 3, 0, 0, 0, 5, 0, 0, 0, 254, 255, 255, 255, 5, 0, 0, 0, 2, 0, 0, 0, 6, 0, 0, 0, 255, 255, 255, 255, 6, 0, 0, 0, 1, 0, 0, 0, 7, 0, 0, 0, 0, 0, 0, 0, 248, 255, 255, 255, 0, 0, 0, 0, 249, 255, 255, 255, 255, 255, 255, 255, 249, 255, 255, 255, 1, 0, 0, 0, 250, 255, 255, 255, 254, 255, 255, 255, 250, 255, 255, 255, 2, 0, 0, 0, 251, 255, 255, 255, 253, 255, 255, 255, 251, 255, 255, 255, 3, 0, 0, 0, 252, 255, 255, 255, 252, 255, 255, 255, 252, 255, 255, 255, 4, 0, 0, 0, 253, 255, 255, 255, 251, 255, 255, 255, 253, 255, 255, 255, 5, 0, 0, 0, 254, 255, 255, 255, 250, 255, 255, 255, 254, 255, 255, 255, 6, 0, 0, 0, 255, 255, 255, 255, 249, 255, 255, 255, 255, 255, 255, 255, 7, 0, 0, 0, 0, 0, 0, 0, 248, 255, 255, 255, 0, 0, 0, 0, 8, 0, 0, 0, 1, 0, 0, 0, 249, 255, 255, 255, 1, 0, 0, 0, 7, 0, 0, 0, 2, 0, 0, 0, 250, 255, 255, 255, 2, 0, 0, 0, 6, 0, 0, 0, 3, 0, 0, 0, 251, 255, 255, 255, 3, 0, 0, 0, 5, 0, 0, 0, 4, 0, 0, 0, 252, 255, 255, 255, 4, 0, 0, 0, 4, 0, 0, 0, 5, 0, 0, 0, 253, 255, 255, 255, 5, 0, 0, 0, 3, 0, 0, 0, 6, 0, 0, 0, 254, 255, 255, 255, 6, 0, 0, 0, 2, 0, 0, 0, 7, 0, 0, 0, 255, 255, 255, 255, 7, 0, 0, 0, 1, 0, 0, 0, 8, 0, 0, 0, 0, 0, 0, 0, 248, 255, 255, 255, 255, 255, 255, 255, 248, 255, 255, 255, 1, 0, 0, 0, 249, 255, 255, 255, 254, 255, 255, 255, 249, 255, 255, 255, 2, 0, 0, 0, 250, 255, 255, 255, 253, 255, 255, 255, 250, 255, 255, 255, 3, 0, 0, 0, 251, 255, 255, 255, 252, 255, 255, 255, 251, 255, 255, 255, 4, 0, 0, 0, 252, 255, 255, 255, 251, 255, 255, 255, 252, 255, 255, 255, 5, 0, 0, 0, 253, 255, 255, 255, 250, 255, 255, 255, 253, 255, 255, 255, 6, 0, 0, 0, 254, 255, 255, 255, 249, 255, 255, 255, 254, 255, 255, 255, 7, 0, 0, 0, 255, 255, 255, 255, 248, 255, 255, 255, 255, 255, 255, 255, 8, 0, 0, 0, 1, 0, 0, 0, 248, 255, 255, 255, 1, 0, 0, 0, 8, 0, 0, 0, 2, 0, 0, 0, 249, 255, 255, 255, 2, 0, 0, 0, 7, 0, 0, 0, 3, 0, 0, 0, 250, 255, 255, 255, 3, 0, 0, 0, 6, 0, 0, 0, 4, 0, 0, 0, 251, 255, 255, 255, 4, 0, 0, 0, 5, 0, 0, 0, 5, 0, 0, 0, 252, 255, 255, 255, 5, 0, 0, 0, 4, 0, 0, 0, 6, 0, 0, 0, 253, 255, 255, 255, 6, 0, 0, 0, 3, 0, 0, 0, 7, 0, 0, 0, 254, 255, 255, 255, 7, 0, 0, 0, 2, 0, 0, 0, 8, 0, 0, 0, 255, 255, 255, 255, 8, 0, 0, 0, 1, 0, 0, 0, 248, 255, 255, 255, 254, 255, 255, 255, 248, 255, 255, 255, 2, 0, 0, 0, 249, 255, 255, 255, 253, 255, 255, 255, 249, 255, 255, 255, 3, 0, 0, 0, 250, 255, 255, 255, 252, 255, 255, 255, 250, 255, 255, 255, 4, 0, 0, 0, 251, 255, 255, 255, 251, 255, 255, 255, 251, 255, 255, 255, 5, 0, 0, 0, 252, 255, 255, 255, 250, 255, 255, 255, 252, 255, 255, 255, 6, 0, 0, 0, 253, 255, 255, 255, 249, 255, 255, 255, 253, 255, 255, 255, 7, 0, 0, 0, 254, 255, 255, 255, 248, 255, 255, 255, 254, 255, 255, 255, 8, 0, 0, 0, 2, 0, 0, 0, 248, 255, 255, 255, 2, 0, 0, 0, 8, 0, 0, 0, 3, 0, 0, 0, 249, 255, 255, 255, 3, 0, 0, 0, 7, 0, 0, 0, 4, 0, 0, 0, 250, 255, 255, 255, 4, 0, 0, 0, 6, 0, 0, 0, 5, 0, 0, 0, 251, 255, 255, 255, 5, 0, 0, 0, 5, 0, 0, 0, 6, 0, 0, 0, 252, 255, 255, 255, 6, 0, 0, 0, 4, 0, 0, 0, 7, 0, 0, 0, 253, 255, 255, 255, 7, 0, 0, 0, 3, 0, 0, 0, 8, 0, 0, 0, 254, 255, 255, 255, 8, 0, 0, 0, 2, 0, 0, 0, 248, 255, 255, 255, 253, 255, 255, 255, 248, 255, 255, 255, 3, 0, 0, 0, 249, 255, 255, 255, 252, 255, 255, 255, 249, 255, 255, 255, 4, 0, 0, 0, 250, 255, 255, 255, 251, 255, 255, 255, 250, 255, 255, 255, 5, 0, 0, 0, 251, 255, 255, 255, 250, 255, 255, 255, 251, 255, 255, 255, 6, 0, 0, 0, 252, 255, 255, 255, 249, 255, 255, 255, 252, 255, 255, 255, 7, 0, 0, 0, 253, 255, 255, 255, 248, 255, 255, 255, 253, 255, 255, 255, 8, 0, 0, 0, 3, 0, 0, 0, 248, 255, 255, 255, 3, 0, 0, 0, 8, 0, 0, 0, 4, 0, 0, 0, 249, 255, 255, 255, 4, 0, 0, 0, 7, 0, 0, 0, 5, 0, 0, 0, 250, 255, 255, 255, 5, 0, 0, 0, 6, 0, 0, 0, 6, 0, 0, 0, 251, 255, 255, 255, 6, 0, 0, 0, 5, 0, 0, 0, 7, 0, 0, 0, 252, 255, 255, 255, 7, 0, 0, 0, 4, 0, 0, 0, 8, 0, 0, 0, 253, 255, 255, 255, 8, 0, 0, 0, 3, 0, 0, 0, 248, 255, 255, 255, 252, 255, 255, 255, 248, 255, 255, 255, 4, 0, 0, 0, 249, 255, 255, 255, 251, 255, 255, 255, 249, 255, 255, 255, 5, 0, 0, 0, 250, 255, 255, 255, 250, 255, 255, 255, 250, 255, 255, 255, 6, 0, 0, 0, 251, 255, 255, 255, 249, 255, 255, 255, 251, 255, 255, 255, 7, 0, 0, 0, 252, 255, 255, 255, 248, 255, 255, 255, 252, 255, 255, 255, 8, 0, 0, 0, 4, 0, 0, 0, 248, 255, 255, 255, 4, 0, 0, 0, 8, 0, 0, 0, 5, 0, 0, 0, 249, 255, 255, 255, 5, 0, 0, 0, 7, 0, 0, 0, 6, 0, 0, 0, 250, 255, 255, 255, 6, 0, 0, 0, 6, 0, 0, 0, 7, 0, 0, 0, 251, 255, 255, 255, 7, 0, 0, 0, 5, 0, 0, 0, 8, 0, 0, 0, 252, 255, 255, 255, 8, 0, 0, 0, 4, 0, 0, 0, 248, 255, 255, 255, 251, 255, 255, 255, 248, 255, 255, 255, 5, 0, 0, 0, 249, 255, 255, 255, 250, 255, 255, 255, 249, 255, 255, 255, 6, 0, 0, 0, 250, 255, 255, 255, 249, 255, 255, 255, 250, 255, 255, 255, 7, 0, 0, 0, 251, 255, 255, 255, 248, 255, 255, 255, 251, 255, 255, 255, 8, 0, 0, 0, 5, 0, 0, 0, 248, 255, 255, 255, 5, 0, 0, 0, 8, 0, 0, 0, 6, 0, 0, 0, 249, 255, 255, 255, 6, 0, 0, 0, 7, 0, 0, 0, 7, 0, 0, 0, 250, 255, 255, 255, 7, 0, 0, 0, 6, 0, 0, 0, 8, 0, 0, 0, 251, 255, 255, 255, 8, 0, 0, 0, 5, 0, 0, 0, 248, 255, 255, 255, 250, 255, 255, 255, 248, 255, 255, 255, 6, 0, 0, 0, 249, 255, 255, 255, 249, 255, 255, 255, 249, 255, 255, 255, 7, 0, 0, 0, 250, 255, 255, 255, 248, 255, 255, 255, 250, 255, 255, 255, 8, 0, 0, 0, 6, 0, 0, 0, 248, 255, 255, 255, 6, 0, 0, 0, 8, 0, 0, 0, 7, 0, 0, 0, 249, 255, 255, 255, 7, 0, 0, 0, 7, 0, 0, 0, 8, 0, 0, 0, 250, 255, 255, 255, 8, 0, 0, 0, 6, 0, 0, 0, 248, 255, 255, 255, 249, 255, 255, 255, 248, 255, 255, 255, 7, 0, 0, 0, 249, 255, 255, 255, 248, 255, 255, 255, 249, 255, 255, 255, 8, 0, 0, 0, 7, 0, 0, 0, 248, 255, 255, 255, 7, 0, 0, 0, 8, 0, 0, 0, 8, 0, 0, 0, 249, 255, 255, 255, 8, 0, 0, 0, 7, 0, 0, 0, 248, 255, 255, 255, 248, 255, 255, 255, 248, 255, 255, 255, 8, 0, 0, 0, 8, 0, 0, 0, 248, 255, 255, 255, 8, 0, 0, 0, 8};

.visible .entry _Z14diamond_searchPhS_PiS0_(
	.param .u64 .ptr .align 1 _Z14diamond_searchPhS_PiS0__param_0,
	.param .u64 .ptr .align 1 _Z14diamond_searchPhS_PiS0__param_1,
	.param .u64 .ptr .align 1 _Z14diamond_searchPhS_PiS0__param_2,
	.param .u64 .ptr .align 1 _Z14diamond_searchPhS_PiS0__param_3
)
{
	.reg .pred 	%p<11>;
	.reg .b16 	%rs<225>;
	.reg .b32 	%r<129>;
	.reg .b64 	%rd<28>;

	ld.param.u64 	%rd6, [_Z14diamond_searchPhS_PiS0__param_0];
	ld.param.u64 	%rd7, [_Z14diamond_searchPhS_PiS0__param_1];
	ld.param.u64 	%rd4, [_Z14diamond_searchPhS_PiS0__param_2];
	ld.param.u64 	%rd5, [_Z14diamond_searchPhS_PiS0__param_3];
	cvta.to.global.u64 	%rd1, %rd7;
	cvta.to.global.u64 	%rd2, %rd6;
	mov.u32 	%r37, %ctaid.x;
	mov.u32 	%r38, %ntid.x;
	mov.u32 	%r39, %tid.x;
	mad.lo.s32 	%r1, %r37, %r38, %r39;
	mov.u32 	%r40, %ctaid.y;
	mov.u32 	%r41, %ntid.y;
	mov.u32 	%r42, %tid.y;
	mad.lo.s32 	%r2, %r40, %r41, %r42;
	shl.b32 	%r3, %r2, 4;
	setp.gt.u32 	%p1, %r2, 21;
	setp.gt.s32 	%p2, %r1, 17;
	or.pred  	%p3, %p1, %p2;
	@%p3 bra 	$L__BB0_10;
	mul.lo.s32 	%r4, %r1, 5632;
	mov.b32 	%r115, 0;
	mov.u32 	%r126, %r115;
$L__BB0_2:
	add.s32 	%r44, %r115, %r3;
	add.s32 	%r45, %r44, %r4;
	cvt.s64.s32 	%rd8, %r45;
	add.s64 	%rd9, %rd2, %rd8;
	ld.global.u8 	%rs1, [%rd9];
	add.s64 	%rd10, %rd1, %rd8;
	ld.global.u8 	%rs3, [%rd10];
	min.u16 	%rs5, %rs1, %rs3;
	max.u16 	%rs6, %rs1, %rs3;
	sub.s16 	%rs7, %rs6, %rs5;
	cvt.u32.u16 	%r46, %rs7;
	add.s32 	%r47, %r46, %r126;
	ld.global.u8 	%rs8, [%rd9+352];
	ld.global.u8 	%rs10, [%rd10+352];
	min.u16 	%rs12, %rs8, %rs10;
	max.u16 	%rs13, %rs8, %rs10;
	sub.s16 	%rs14, %rs13, %rs12;
	cvt.u32.u16 	%r48, %rs14;
	add.s32 	%r49, %r48, %r47;
	ld.global.u8 	%rs15, [%rd9+704];
	ld.global.u8 	%rs17, [%rd10+704];
	min.u16 	%rs19, %rs15, %rs17;
	max.u16 	%rs20, %rs15, %rs17;
	sub.s16 	%rs21, %rs20, %rs19;
	cvt.u32.u16 	%r50, %rs21;
	add.s32 	%r51, %r50, %r49;
	ld.global.u8 	%rs22, [%rd9+1056];
	ld.global.u8 	%rs24, [%rd10+1056];
	min.u16 	%rs26, %rs22, %rs24;
	max.u16 	%rs27, %rs22, %rs24;
	sub.s16 	%rs28, %rs27, %rs26;
	cvt.u32.u16 	%r52, %rs28;
	add.s32 	%r53, %r52, %r51;
	ld.global.u8 	%rs29, [%rd9+1408];
	ld.global.u8 	%rs31, [%rd10+1408];
	min.u16 	%rs33, %rs29, %rs31;
	max.u16 	%rs34, %rs29, %rs31;
	sub.s16 	%rs35, %rs34, %rs33;
	cvt.u32.u16 	%r54, %rs35;
	add.s32 	%r55, %r54, %r53;
	ld.global.u8 	%rs36, [%rd9+1760];
	ld.global.u8 	%rs38, [%rd10+1760];
	min.u16 	%rs40, %rs36, %rs38;
	max.u16 	%rs41, %rs36, %rs38;
	sub.s16 	%rs42, %rs41, %rs40;
	cvt.u32.u16 	%r56, %rs42;
	add.s32 	%r57, %r56, %r55;
	ld.global.u8 	%rs43, [%rd9+2112];
	ld.global.u8 	%rs45, [%rd10+2112];
	min.u16 	%rs47, %rs43, %rs45;
	max.u16 	%rs48, %rs43, %rs45;
	sub.s16 	%rs49, %rs48, %rs47;
	cvt.u32.u16 	%r58, %rs49;
	add.s32 	%r59, %r58, %r57;
	ld.global.u8 	%rs50, [%rd9+2464];
	ld.global.u8 	%rs52, [%rd10+2464];
	min.u16 	%rs54, %rs50, %rs52;
	max.u16 	%rs55, %rs50, %rs52;
	sub.s16 	%rs56, %rs55, %rs54;
	cvt.u32.u16 	%r60, %rs56;
	add.s32 	%r61, %r60, %r59;
	ld.global.u8 	%rs57, [%rd9+2816];
	ld.global.u8 	%rs59, [%rd10+2816];
	min.u16 	%rs61, %rs57, %rs59;
	max.u16 	%rs62, %rs57, %rs59;
	sub.s16 	%rs63, %rs62, %rs61;
	cvt.u32.u16 	%r62, %rs63;
	add.s32 	%r63, %r62, %r61;
	ld.global.u8 	%rs64, [%rd9+3168];
	ld.global.u8 	%rs66, [%rd10+3168];
	min.u16 	%rs68, %rs64, %rs66;
	max.u16 	%rs69, %rs64, %rs66;
	sub.s16 	%rs70, %rs69, %rs68;
	cvt.u32.u16 	%r64, %rs70;
	add.s32 	%r65, %r64, %r63;
	ld.global.u8 	%rs71, [%rd9+3520];
	ld.global.u8 	%rs73, [%rd10+3520];
	min.u16 	%rs75, %rs71, %rs73;
	max.u16 	%rs76, %rs71, %rs73;
	sub.s16 	%rs77, %rs76, %rs75;
	cvt.u32.u16 	%r66, %rs77;
	add.s32 	%r67, %r66, %r65;
	ld.global.u8 	%rs78, [%rd9+3872];
	ld.global.u8 	%rs80, [%rd10+3872];
	min.u16 	%rs82, %rs78, %rs80;
	max.u16 	%rs83, %rs78, %rs80;
	sub.s16 	%rs84, %rs83, %rs82;
	cvt.u32.u16 	%r68, %rs84;
	add.s32 	%r69, %r68, %r67;
	ld.global.u8 	%rs85, [%rd9+4224];
	ld.global.u8 	%rs87, [%rd10+4224];
	min.u16 	%rs89, %rs85, %rs87;
	max.u16 	%rs90, %rs85, %rs87;
	sub.s16 	%rs91, %rs90, %rs89;
	cvt.u32.u16 	%r70, %rs91;
	add.s32 	%r71, %r70, %r69;
	ld.global.u8 	%rs92, [%rd9+4576];
	ld.global.u8 	%rs94, [%rd10+4576];
	min.u16 	%rs96, %rs92, %rs94;
	max.u16 	%rs97, %rs92, %rs94;
	sub.s16 	%rs98, %rs97, %rs96;
	cvt.u32.u16 	%r72, %rs98;
	add.s32 	%r73, %r72, %r71;
	ld.global.u8 	%rs99, [%rd9+4928];
	ld.global.u8 	%rs101, [%rd10+4928];
	min.u16 	%rs103, %rs99, %rs101;
	max.u16 	%rs104, %rs99, %rs101;
	sub.s16 	%rs105, %rs104, %rs103;
	cvt.u32.u16 	%r74, %rs105;
	add.s32 	%r75, %r74, %r73;
	ld.global.u8 	%rs106, [%rd9+5280];
	ld.global.u8 	%rs108, [%rd10+5280];
	min.u16 	%rs110, %rs106, %rs108;
	max.u16 	%rs111, %rs106, %rs108;
	sub.s16 	%rs112, %rs111, %rs110;
	cvt.u32.u16 	%r76, %rs112;
	add.s32 	%r126, %r76, %r75;
	add.s32 	%r115, %r115, 1;
	setp.ne.s32 	%p4, %r115, 16;
	@%p4 bra 	$L__BB0_2;
	add.s64 	%rd3, %rd2, 2816;
	mov.b32 	%r117, 0;
	shl.b32 	%r78, %r1, 4;
	mov.u32 	%r128, %r117;
	mov.u32 	%r127, %r117;
$L__BB0_4:
	mul.wide.u32 	%rd11, %r117, 8;
	mov.u64 	%rd12, RANGE_8;
	add.s64 	%rd13, %rd12, %rd11;
	ld.global.nc.u32 	%r13, [%rd13+4];
	add.s32 	%r122, %r13, %r3;
	ld.global.nc.u32 	%r15, [%rd13];
	add.s32 	%r79, %r15, %r78;
	setp.gt.u32 	%p5, %r122, 336;
	setp.gt.u32 	%p6, %r79, 272;
	or.pred  	%p7, %p5, %p6;
	@%p7 bra 	$L__BB0_8;
	mul.lo.s32 	%r17, %r79, 352;
	mad.lo.s32 	%r121, %r1, 5632, %r3;
	add.s32 	%r81, %r121, %r13;
	mad.lo.s32 	%r123, %r15, 352, %r81;
	mov.b32 	%r124, 0;
	mov.u32 	%r125, %r124;
$L__BB0_6:
	cvt.s64.s32 	%rd14, %r121;
	add.s64 	%rd15, %rd3, %rd14;
	ld.global.u8 	%rs113, [%rd15+-2816];
	cvt.u64.u32 	%rd16, %r123;
	add.s64 	%rd17, %rd1, %rd16;
	ld.global.u8 	%rs115, [%rd17];
	min.u16 	%rs117, %rs113, %rs115;
	max.u16 	%rs118, %rs113, %rs115;
	sub.s16 	%rs119, %rs118, %rs117;
	cvt.u32.u16 	%r82, %rs119;
	add.s32 	%r83, %r82, %r125;
	ld.global.u8 	%rs120, [%rd15+-2464];
	cvt.u64.u32 	%rd18, %r122;
	cvt.u64.u32 	%rd19, %r17;
	add.s64 	%rd20, %rd18, %rd19;
	add.s64 	%rd21, %rd1, %rd20;
	ld.global.u8 	%rs122, [%rd21+352];
	min.u16 	%rs124, %rs120, %rs122;
	max.u16 	%rs125, %rs120, %rs122;
	sub.s16 	%rs126, %rs125, %rs124;
	cvt.u32.u16 	%r84, %rs126;
	add.s32 	%r85, %r84, %r83;
	ld.global.u8 	%rs127, [%rd15+-2112];
	ld.global.u8 	%rs129, [%rd21+704];
	min.u16 	%rs131, %rs127, %rs129;
	max.u16 	%rs132, %rs127, %rs129;
	sub.s16 	%rs133, %rs132, %rs131;
	cvt.u32.u16 	%r86, %rs133;
	add.s32 	%r87, %r86, %r85;
	ld.global.u8 	%rs134, [%rd15+-1760];
	ld.global.u8 	%rs136, [%rd21+1056];
	min.u16 	%rs138, %rs134, %rs136;
	max.u16 	%rs139, %rs134, %rs136;
	sub.s16 	%rs140, %rs139, %rs138;
	cvt.u32.u16 	%r88, %rs140;
	add.s32 	%r89, %r88, %r87;
	ld.global.u8 	%rs141, [%rd15+-1408];
	ld.global.u8 	%rs143, [%rd21+1408];
	min.u16 	%rs145, %rs141, %rs143;
	max.u16 	%rs146, %rs141, %rs143;
	sub.s16 	%rs147, %rs146, %rs145;
	cvt.u32.u16 	%r90, %rs147;
	add.s32 	%r91, %r90, %r89;
	ld.global.u8 	%rs148, [%rd15+-1056];
	ld.global.u8 	%rs150, [%rd21+1760];
	min.u16 	%rs152, %rs148, %rs150;
	max.u16 	%rs153, %rs148, %rs150;
	sub.s16 	%rs154, %rs153, %rs152;
	cvt.u32.u16 	%r92, %rs154;
	add.s32 	%r93, %r92, %r91;
	ld.global.u8 	%rs155, [%rd15+-704];
	ld.global.u8 	%rs157, [%rd21+2112];
	min.u16 	%rs159, %rs155, %rs157;
	max.u16 	%rs160, %rs155, %rs157;
	sub.s16 	%rs161, %rs160, %rs159;
	cvt.u32.u16 	%r94, %rs161;
	add.s32 	%r95, %r94, %r93;
	ld.global.u8 	%rs162, [%rd15+-352];
	ld.global.u8 	%rs164, [%rd21+2464];
	min.u16 	%rs166, %rs162, %rs164;
	max.u16 	%rs167, %rs162, %rs164;
	sub.s16 	%rs168, %rs167, %rs166;
	cvt.u32.u16 	%r96, %rs168;
	add.s32 	%r97, %r96, %r95;
	ld.global.u8 	%rs169, [%rd15];
	ld.global.u8 	%rs171, [%rd21+2816];
	min.u16 	%rs173, %rs169, %rs171;
	max.u16 	%rs174, %rs169, %rs171;
	sub.s16 	%rs175, %rs174, %rs173;
	cvt.u32.u16 	%r98, %rs175;
	add.s32 	%r99, %r98, %r97;
	ld.global.u8 	%rs176, [%rd15+352];
	ld.global.u8 	%rs178, [%rd21+3168];
	min.u16 	%rs180, %rs176, %rs178;
	max.u16 	%rs181, %rs176, %rs178;
	sub.s16 	%rs182, %rs181, %rs180;
	cvt.u32.u16 	%r100, %rs182;
	add.s32 	%r101, %r100, %r99;
	ld.global.u8 	%rs183, [%rd15+704];
	ld.global.u8 	%rs185, [%rd21+3520];
	min.u16 	%rs187, %rs183, %rs185;
	max.u16 	%rs188, %rs183, %rs185;
	sub.s16 	%rs189, %rs188, %rs187;
	cvt.u32.u16 	%r102, %rs189;
	add.s32 	%r103, %r102, %r101;
	ld.global.u8 	%rs190, [%rd15+1056];
	ld.global.u8 	%rs192, [%rd21+3872];
	min.u16 	%rs194, %rs190, %rs192;
	max.u16 	%rs195, %rs190, %rs192;
	sub.s16 	%rs196, %rs195, %rs194;
	cvt.u32.u16 	%r104, %rs196;
	add.s32 	%r105, %r104, %r103;
	ld.global.u8 	%rs197, [%rd15+1408];
	ld.global.u8 	%rs199, [%rd21+4224];
	min.u16 	%rs201, %rs197, %rs199;
	max.u16 	%rs202, %rs197, %rs199;
	sub.s16 	%rs203, %rs202, %rs201;
	cvt.u32.u16 	%r106, %rs203;
	add.s32 	%r107, %r106, %r105;
	ld.global.u8 	%rs204, [%rd15+1760];
	ld.global.u8 	%rs206, [%rd21+4576];
	min.u16 	%rs208, %rs204, %rs206;
	max.u16 	%rs209, %rs204, %rs206;
	sub.s16 	%rs210, %rs209, %rs208;
	cvt.u32.u16 	%r108, %rs210;
	add.s32 	%r109, %r108, %r107;
	ld.global.u8 	%rs211, [%rd15+2112];
	ld.global.u8 	%rs213, [%rd21+4928];
	min.u16 	%rs215, %rs211, %rs213;
	max.u16 	%rs216, %rs211, %rs213;
	sub.s16 	%rs217, %rs216, %rs215;
	cvt.u32.u16 	%r110, %rs217;
	add.s32 	%r111, %r110, %r109;
	ld.global.u8 	%rs218, [%rd15+2464];
	ld.global.u8 	%rs220, [%rd21+5280];
	min.u16 	%rs222, %rs218, %rs220;
	max.u16 	%rs223, %rs218, %rs220;
	sub.s16 	%rs224, %rs223, %rs222;
	cvt.u32.u16 	%r112, %rs224;
	add.s32 	%r125, %r112, %r111;
	add.s32 	%r124, %r124, 1;
	add.s32 	%r123, %r123, 1;
	add.s32 	%r122, %r122, 1;
	add.s32 	%r121, %r121, 1;
	setp.ne.s32 	%p8, %r124, 16;
	@%p8 bra 	$L__BB0_6;
	setp.lt.s32 	%p9, %r125, %r126;
	min.s32 	%r126, %r125, %r126;
	selp.b32 	%r127, %r13, %r127, %p9;
	selp.b32 	%r128, %r15, %r128, %p9;
$L__BB0_8:
	add.s32 	%r117, %r117, 1;
	setp.ne.s32 	%p10, %r117, 289;
	@%p10 bra 	$L__BB0_4;
	mad.lo.s32 	%r113, %r1, 22, %r2;
	shl.b32 	%r114, %r113, 1;
	cvta.to.global.u64 	%rd22, %rd4;
	mul.wide.s32 	%rd23, %r114, 4;
	add.s64 	%rd24, %rd22, %rd23;
	st.global.u32 	[%rd24], %r128;
	st.global.u32 	[%rd24+4], %r127;
	cvta.to.global.u64 	%rd25, %rd5;
	mul.wide.s32 	%rd26, %r113, 4;
	add.s64 	%rd27, %rd25, %rd26;
	st.global.u32 	[%rd27], %r126;
$L__BB0_10:
	ret;

}


// ===== COMPILED SASS (sm_100) =====

	.target	sm_100

	.elftype	@"ET_EXEC"


//--------------------- .note.nv.tkinfo           --------------------------
	.section	.note.nv.tkinfo,"",@"SHT_NOTE"
	.sectionflags	@"SHF_NOTE_NV_TKINFO"
	.tkinfo
        /*0018*/ 	.word	0x00000002
        /*0030*/ 	.string	""
        /*0030*/ 	.string	"ptxas"
        /*0030*/ 	.string	"Cuda compilation tools, release 13.0, V13.0.88"
        /*0030*/ 	.string	"Build cuda_13.0.r13.0/compiler.36424714_0"
        /*0030*/ 	.string	"-arch sm_100 -m 64 "



//--------------------- .note.nv.cuinfo           --------------------------
	.section	.note.nv.cuinfo,"",@"SHT_NOTE"
	.sectionflags	@"SHF_NOTE_NV_CUINFO"
        /*0018*/ 	.short	0x0002
        /*001a*/ 	.short	0x0064
        /*001c*/ 	.short	0x0082
	.zero		2


//--------------------- .nv.info                  --------------------------
	.section	.nv.info,"",@"SHT_CUDA_INFO"
	.align	4


	//----- nvinfo : EIATTR_REGCOUNT
	.align		4
        /*0000*/ 	.byte	0x04, 0x2f
        /*0002*/ 	.short	(.L_2 - .L_1)
	.align		4
.L_1:
        /*0004*/ 	.word	index@(_Z14diamond_searchPhS_PiS0_)
        /*0008*/ 	.word	0x0000002c


	//----- nvinfo : EIATTR_FRAME_SIZE
	.align		4
.L_2:
        /*000c*/ 	.byte	0x04, 0x11
        /*000e*/ 	.short	(.L_4 - .L_3)
	.align		4
.L_3:
        /*0010*/ 	.word	index@(_Z14diamond_searchPhS_PiS0_)
        /*0014*/ 	.word	0x00000000


	//----- nvinfo : EIATTR_MIN_STACK_SIZE
	.align		4
.L_4:
        /*0018*/ 	.byte	0x04, 0x12
        /*001a*/ 	.short	(.L_6 - .L_5)
	.align		4
.L_5:
        /*001c*/ 	.word	index@(_Z14diamond_searchPhS_PiS0_)
        /*0020*/ 	.word	0x00000000
.L_6:


//--------------------- .nv.compat                --------------------------
	.section	.nv.compat,"",@"SHT_CUDA_COMPAT_INFO"
	.align	4
        /*0000*/ 	.byte	0x02, 0x09, 0x00, 0x00, 0x02, 0x02, 0x01, 0x00, 0x02, 0x05, 0x05, 0x00, 0x03, 0x07, 0x01, 0x01
        /*0010*/ 	.byte	0x02, 0x03, 0x00, 0x00, 0x02, 0x06, 0x01, 0x00, 0x04, 0x0b, 0x08, 0x00, 0x09, 0x00, 0x00, 0x00
        /*0020*/ 	.byte	0x00, 0x00, 0x00, 0x00


//--------------------- .nv.info._Z14diamond_searchPhS_PiS0_ --------------------------
	.section	.nv.info._Z14diamond_searchPhS_PiS0_,"",@"SHT_CUDA_INFO"
	.sectionflags	@""
	.align	4


	//----- nvinfo : EIATTR_CUDA_API_VERSION
	.align		4
        /*0000*/ 	.byte	0x04, 0x37
        /*0002*/ 	.short	(.L_8 - .L_7)
.L_7:
        /*0004*/ 	.word	0x00000082


	//----- nvinfo : EIATTR_KPARAM_INFO
	.align		4
.L_8:
        /*0008*/ 	.byte	0x04, 0x17
        /*000a*/ 	.short	(.L_10 - .L_9)
.L_9:
        /*000c*/ 	.word	0x00000000
        /*0010*/ 	.short	0x0003
        /*0012*/ 	.short	0x0018
        /*0014*/ 	.byte	0x00, 0xf5, 0x21, 0x00


	//----- nvinfo : EIATTR_KPARAM_INFO
	.align		4
.L_10:
        /*0018*/ 	.byte	0x04, 0x17
        /*001a*/ 	.short	(.L_12 - .L_11)
.L_11:
        /*001c*/ 	.word	0x00000000
        /*0020*/ 	.short	0x0002
        /*0022*/ 	.short	0x0010
        /*0024*/ 	.byte	0x00, 0xf5, 0x21, 0x00


	//----- nvinfo : EIATTR_KPARAM_INFO
	.align		4
.L_12:
        /*0028*/ 	.byte	0x04, 0x17
        /*002a*/ 	.short	(.L_14 - .L_13)
.L_13:
        /*002c*/ 	.word	0x00000000
        /*0030*/ 	.short	0x0001
        /*0032*/ 	.short	0x0008
        /*0034*/ 	.byte	0x00, 0xf5, 0x21, 0x00


	//----- nvinfo : EIATTR_KPARAM_INFO
	.align		4
.L_14:
        /*0038*/ 	.byte	0x04, 0x17
        /*003a*/ 	.short	(.L_16 - .L_15)
.L_15:
        /*003c*/ 	.word	0x00000000
        /*0040*/ 	.short	0x0000
        /*0042*/ 	.short	0x0000
        /*0044*/ 	.byte	0x00, 0xf5, 0x21, 0x00


	//----- nvinfo : EIATTR_SPARSE_MMA_MASK
	.align		4
.L_16:
        /*0048*/ 	.byte	0x03, 0x50
        /*004a*/ 	.short	0x0000


	//----- nvinfo : EIATTR_MAXREG_COUNT
	.align		4
        /*004c*/ 	.byte	0x03, 0x1b
        /*004e*/ 	.short	0x00ff


	//----- nvinfo : EIATTR_MERCURY_ISA_VERSION
	.align		4
        /*0050*/ 	.byte	0x03, 0x5f
        /*0052*/ 	.short	0x0101


	//----- nvinfo : EIATTR_VRC_CTA_INIT_COUNT
	.align		4
        /*0054*/ 	.byte	0x02, 0x4a
	.zero		1
	.zero		1


	//----- nvinfo : EIATTR_EXIT_INSTR_OFFSETS
	.align		4
        /*0058*/ 	.byte	0x04, 0x1c
        /*005a*/ 	.short	(.L_18 - .L_17)


	//   ....[0]....
.L_17:
        /*005c*/ 	.word	0x000000b0


	//   ....[1]....
        /*0060*/ 	.word	0x00001720


	//----- nvinfo : EIATTR_CRS_STACK_SIZE
	.align		4
.L_18:
        /*0064*/ 	.byte	0x04, 0x1e
        /*0066*/ 	.short	(.L_20 - .L_19)
.L_19:
        /*0068*/ 	.word	0x00000000


	//----- nvinfo : EIATTR_CBANK_PARAM_SIZE
	.align		4
.L_20:
        /*006c*/ 	.byte	0x03, 0x19
        /*006e*/ 	.short	0x0020


	//----- nvinfo : EIATTR_PARAM_CBANK
	.align		4
        /*0070*/ 	.byte	0x04, 0x0a
        /*0072*/ 	.short	(.L_22 - .L_21)
	.align		4
.L_21:
        /*0074*/ 	.word	index@(.nv.constant0._Z14diamond_searchPhS_PiS0_)
        /*0078*/ 	.short	0x0380
        /*007a*/ 	.short	0x0020


	//----- nvinfo : EIATTR_SW_WAR
	.align		4
.L_22:
        /*007c*/ 	.byte	0x04, 0x36
        /*007e*/ 	.short	(.L_24 - .L_23)
.L_23:
        /*0080*/ 	.word	0x00000008
.L_24:


//--------------------- .nv.callgraph             --------------------------
	.section	.nv.callgraph,"",@"SHT_CUDA_CALLGRAPH"
	.align	4
	.sectionentsize	8
	.align		4
        /*0000*/ 	.word	0x00000000
	.align		4
        /*0004*/ 	.word	0xffffffff
	.align		4
        /*0008*/ 	.word	0x00000000
	.align		4
        /*000c*/ 	.word	0xfffffffe
	.align		4
        /*0010*/ 	.word	0x00000000
	.align		4
        /*0014*/ 	.word	0xfffffffd
	.align		4
        /*0018*/ 	.word	0x00000000
	.align		4
        /*001c*/ 	.word	0xfffffffc


//--------------------- .nv.constant4             --------------------------
	.section	.nv.constant4,"a",@progbits
	.align	8
	.align		8
.nv.constant4:
        /*0000*/ 	.dword	RANGE_8


//--------------------- .text._Z14diamond_searchPhS_PiS0_ --------------------------
	.section	.text._Z14diamond_searchPhS_PiS0_,"ax",@progbits
	.align	128
        .global         _Z14diamond_searchPhS_PiS0_
        .type           _Z14diamond_searchPhS_PiS0_,@function
        .size           _Z14diamond_searchPhS_PiS0_,(.L_x_6 - _Z14diamond_searchPhS_PiS0_)
        .other          _Z14diamond_searchPhS_PiS0_,@"STO_CUDA_ENTRY STV_DEFAULT"
_Z14diamond_searchPhS_PiS0_:
.text._Z14diamond_searchPhS_PiS0_:
[----:B------:R-:W-:Y:S01]  /*0000*/  LDC R1, c[0x0][0x37c] ;  /* 0x0000df00ff017b82 */ /* 0x000fe20000000800 */
[----:B------:R-:W0:Y:S07]  /*0010*/  S2R R0, SR_TID.X ;  /* 0x0000000000007919 */ /* 0x000e2e0000002100 */
[----:B------:R-:W0:Y:S01]  /*0020*/  S2UR UR4, SR_CTAID.X ;  /* 0x00000000000479c3 */ /* 0x000e220000002500 */
[----:B------:R-:W1:Y:S07]  /*0030*/  S2R R2, SR_TID.Y ;  /* 0x0000000000027919 */ /* 0x000e6e0000002200 */
[----:B------:R-:W0:Y:S08]  /*0040*/  LDC R17, c[0x0][0x360] ;  /* 0x0000d800ff117b82 */ /* 0x000e300000000800 */
[----:B------:R-:W1:Y:S08]  /*0050*/  S2UR UR5, SR_CTAID.Y ;  /* 0x00000000000579c3 */ /* 0x000e700000002600 */
[----:B------:R-:W1:Y:S01]  /*0060*/  LDC R15, c[0x0][0x364] ;  /* 0x0000d900ff0f7b82 */ /* 0x000e620000000800 */
[----:B0-----:R-:W-:-:S05]  /*0070*/  IMAD R17, R17, UR4, R0 ;  /* 0x0000000411117c24 */ /* 0x001fca000f8e0200 */
[----:B------:R-:W-:Y:S01]  /*0080*/  ISETP.GT.AND P0, PT, R17, 0x11, PT ;  /* 0x000000111100780c */ /* 0x000fe20003f04270 */
[----:B-1----:R-:W-:-:S05]  /*0090*/  IMAD R15, R15, UR5, R2 ;  /* 0x000000050f0f7c24 */ /* 0x002fca000f8e0202 */
[----:B------:R-:W-:-:S13]  /*00a0*/  ISETP.GT.U32.OR P0, PT, R15, 0x15, P0 ;  /* 0x000000150f00780c */ /* 0x000fda0000704470 */
[----:B------:R-:W-:Y:S05]  /*00b0*/  @P0 EXIT ;  /* 0x000000000000094d */ /* 0x000fea0003800000 */
[----:B------:R-:W-:Y:S01]  /*00c0*/  IMAD.SHL.U32 R13, R15, 0x10, RZ ;  /* 0x000000100f0d7824 */ /* 0x000fe200078e00ff */
[----:B------:R-:W0:Y:S01]  /*00d0*/  LDCU.64 UR6, c[0x0][0x358] ;  /* 0x00006b00ff0677ac */ /* 0x000e220008000a00 */
[----:B------:R-:W-:Y:S01]  /*00e0*/  IMAD.MOV.U32 R7, RZ, RZ, RZ ;  /* 0x000000ffff077224 */ /* 0x000fe200078e00ff */
[----:B------:R-:W1:Y:S01]  /*00f0*/  LDCU.128 UR8, c[0x0][0x380] ;  /* 0x00007000ff0877ac */ /* 0x000e620008000c00 */
[----:B------:R-:W-:-:S05]  /*0100*/  UMOV UR4, URZ ;  /* 0x000000ff00047c82 */ /* 0x000fca0008000000 */
.L_x_0:
[----:B------:R-:W-:-:S04]  /*0110*/  VIADD R0, R13, UR4 ;  /* 0x000000040d007c36 */ /* 0x000fc80008000000 */
[----:B------:R-:W-:-:S05]  /*0120*/  IMAD R0, R17, 0x1600, R0 ;  /* 0x0000160011007824 */ /* 0x000fca00078e0200 */
[----:B------:R-:W-:Y:S02]  /*0130*/  SHF.R.S32.HI R2, RZ, 0x1f, R0 ;  /* 0x0000001fff027819 */ /* 0x000fe40000011400 */
[C---:B-1----:R-:W-:Y:S02]  /*0140*/  IADD3 R40, P0, PT, R0.reuse, UR8, RZ ;  /* 0x0000000800287c10 */ /* 0x042fe4000ff1e0ff */
[----:B------:R-:W-:Y:S02]  /*0150*/  IADD3 R38, P1, PT, R0, UR10, RZ ;  /* 0x0000000a00267c10 */ /* 0x000fe4000ff3e0ff */
[C---:B------:R-:W-:Y:S02]  /*0160*/  IADD3.X R41, PT, PT, R2.reuse, UR9, RZ, P0, !PT ;  /* 0x0000000902297c10 */ /* 0x040fe400087fe4ff */
[----:B------:R-:W-:-:S03]  /*0170*/  IADD3.X R39, PT, PT, R2, UR11, RZ, P1, !PT ;  /* 0x0000000b02277c10 */ /* 0x000fc60008ffe4ff */
[----:B0-----:R-:W2:Y:S04]  /*0180*/  LDG.E.U8 R32, desc[UR6][R40.64] ;  /* 0x0000000628207981 */ /* 0x001ea8000c1e1100 */
[----:B------:R-:W2:Y:S04]  /*0190*/  LDG.E.U8 R30, desc[UR6][R38.64] ;  /* 0x00000006261e7981 */ /* 0x000ea8000c1e1100 */
[----:B------:R-:W3:Y:S04]  /*01a0*/  LDG.E.U8 R28, desc[UR6][R40.64+0x160] ;  /* 0x00016006281c7981 */ /* 0x000ee8000c1e1100 */
[----:B------:R-:W3:Y:S04]  /*01b0*/  LDG.E.U8 R26, desc[UR6][R38.64+0x160] ;  /* 0x00016006261a7981 */ /* 0x000ee8000c1e1100 */
[----:B------:R-:W4:Y:S04]  /*01c0*/  LDG.E.U8 R6, desc[UR6][R40.64+0x2c0] ;  /* 0x0002c00628067981 */ /* 0x000f28000c1e1100 */
[----:B------:R-:W4:Y:S04]  /*01d0*/  LDG.E.U8 R24, desc[UR6][R38.64+0x2c0] ;  /* 0x0002c00626187981 */ /* 0x000f28000c1e1100 */
[----:B------:R-:W5:Y:S04]  /*01e0*/  LDG.E.U8 R22, desc[UR6][R40.64+0x420] ;  /* 0x0004200628167981 */ /* 0x000f68000c1e1100 */
[----:B------:R-:W5:Y:S04]  /*01f0*/  LDG.E.U8 R8, desc[UR6][R38.64+0x420] ;  /* 0x0004200626087981 */ /* 0x000f68000c1e1100 */
[----:B------:R-:W4:Y:S04]  /*0200*/  LDG.E.U8 R16, desc[UR6][R40.64+0x580] ;  /* 0x0005800628107981 */ /* 0x000f28000c1e1100 */
        /* <DEDUP_REMOVED lines=8> */
[----:B------:R-:W4:Y:S01]  /*0290*/  LDG.E.U8 R34, desc[UR6][R38.64+0xb00] ;  /* 0x000b000626227981 */ /* 0x000f22000c1e1100 */
[----:B--2---:R-:W-:-:S02]  /*02a0*/  VIMNMX.U16x2 R0, PT, PT, R32, R30, PT ;  /* 0x0000001e20007248 */ /* 0x004fc40003fe0200 */
[----:B------:R-:W-:Y:S02]  /*02b0*/  VIMNMX.U16x2 R5, PT, PT, R32, R30, !PT ;  /* 0x0000001e20057248 */ /* 0x000fe40007fe0200 */
[----:B------:R-:W2:Y:S01]  /*02c0*/  LDG.E.U8 R32, desc[UR6][R40.64+0xc60] ;  /* 0x000c600628207981 */ /* 0x000ea2000c1e1100 */
[----:B------:R-:W-:Y:S01]  /*02d0*/  IMAD.MOV R0, RZ, RZ, -R0 ;  /* 0x000000ffff007224 */ /* 0x000fe200078e0a00 */
[CC--:B---3--:R-:W-:Y:S02]  /*02e0*/  VIMNMX.U16x2 R3, PT, PT, R28.reuse, R26.reuse, PT ;  /* 0x0000001a1c037248 */ /* 0x0c8fe40003fe0200 */
[----:B------:R-:W2:Y:S01]  /*02f0*/  LDG.E.U8 R30, desc[UR6][R38.64+0xc60] ;  /* 0x000c6006261e7981 */ /* 0x000ea2000c1e1100 */
[----:B------:R-:W-:Y:S02]  /*0300*/  VIMNMX.U16x2 R26, PT, PT, R28, R26, !PT ;  /* 0x0000001a1c1a7248 */ /* 0x000fe40007fe0200 */
[----:B------:R-:W-:Y:S01]  /*0310*/  PRMT R0, R0, 0x7710, RZ ;  /* 0x0000771000007816 */ /* 0x000fe200000000ff */
[----:B------:R-:W-:Y:S01]  /*0320*/  IMAD.MOV R3, RZ, RZ, -R3 ;  /* 0x000000ffff037224 */ /* 0x000fe200078e0a03 */
[----:B------:R-:W3:Y:S03]  /*0330*/  LDG.E.U8 R28, desc[UR6][R40.64+0xdc0] ;  /* 0x000dc006281c7981 */ /* 0x000ee6000c1e1100 */
[----:B------:R-:W-:Y:S01]  /*0340*/  IMAD.IADD R5, R5, 0x1, R0 ;  /* 0x0000000105057824 */ /* 0x000fe200078e0200 */
[----:B------:R-:W-:-:S04]  /*0350*/  PRMT R3, R3, 0x7710, RZ ;  /* 0x0000771003037816 */ /* 0x000fc800000000ff */
[----:B------:R-:W-:Y:S01]  /*0360*/  LOP3.LUT R0, R5, 0xffff, RZ, 0xc0, !PT ;  /* 0x0000ffff05007812 */ /* 0x000fe200078ec0ff */
[----:B------:R-:W-:Y:S01]  /*0370*/  IMAD.IADD R26, R26, 0x1, R3 ;  /* 0x000000011a1a7824 */ /* 0x000fe200078e0203 */
[CC--:B-----5:R-:W-:Y:S02]  /*0380*/  VIMNMX.U16x2 R3, PT, PT, R22.reuse, R8.reuse, PT ;  /* 0x0000000816037248 */ /* 0x0e0fe40003fe0200 */
[----:B------:R-:W-:Y:S02]  /*0390*/  VIMNMX.U16x2 R8, PT, PT, R22, R8, !PT ;  /* 0x0000000816087248 */ /* 0x000fe40007fe0200 */
[----:B------:R-:W-:Y:S01]  /*03a0*/  LOP3.LUT R19, R26, 0xffff, RZ, 0xc0, !PT ;  /* 0x0000ffff1a137812 */ /* 0x000fe200078ec0ff */
[----:B------:R-:W-:Y:S01]  /*03b0*/  IMAD.MOV R5, RZ, RZ, -R3 ;  /* 0x000000ffff057224 */ /* 0x000fe200078e0a03 */
[----:B------:R-:W3:Y:S02]  /*03c0*/  LDG.E.U8 R26, desc[UR6][R38.64+0xdc0] ;  /* 0x000dc006261a7981 */ /* 0x000ee4000c1e1100 */
[----:B------:R-:W-:-:S02]  /*03d0*/  IADD3 R19, PT, PT, R19, R0, R7 ;  /* 0x0000000013137210 */ /* 0x000fc40007ffe007 */
[CC--:B----4-:R-:W-:Y:S01]  /*03e0*/  VIMNMX.U16x2 R0, PT, PT, R6.reuse, R24.reuse, PT ;  /* 0x0000001806007248 */ /* 0x0d0fe20003fe0200 */
[----:B------:R-:W4:Y:S01]  /*03f0*/  LDG.E.U8 R22, desc[UR6][R38.64+0x1340] ;  /* 0x0013400626167981 */ /* 0x000f22000c1e1100 */
[----:B------:R-:W-:-:S03]  /*0400*/  VIMNMX.U16x2 R6, PT, PT, R6, R24, !PT ;  /* 0x0000001806067248 */ /* 0x000fc60007fe0200 */
[----:B------:R-:W-:Y:S01]  /*0410*/  IMAD.MOV R0, RZ, RZ, -R0 ;  /* 0x000000ffff007224 */ /* 0x000fe200078e0a00 */
[----:B------:R-:W-:Y:S01]  /*0420*/  PRMT R5, R5, 0x7710, RZ ;  /* 0x0000771005057816 */ /* 0x000fe200000000ff */
[----:B------:R-:W5:Y:S03]  /*0430*/  LDG.E.U8 R24, desc[UR6][R38.64+0x14a0] ;  /* 0x0014a00626187981 */ /* 0x000f66000c1e1100 */
[----:B------:R-:W-:-:S05]  /*0440*/  PRMT R3, R0, 0x7710, RZ ;  /* 0x0000771000037816 */ /* 0x000fca00000000ff */
[----:B------:R-:W-:Y:S02]  /*0450*/  IMAD.IADD R0, R6, 0x1, R3 ;  /* 0x0000000106007824 */ /* 0x000fe400078e0203 */
[----:B------:R-:W-:Y:S01]  /*0460*/  IMAD.IADD R3, R8, 0x1, R5 ;  /* 0x0000000108037824 */ /* 0x000fe200078e0205 */
[----:B------:R-:W4:Y:S04]  /*0470*/  LDG.E.U8 R6, desc[UR6][R38.64+0xf20] ;  /* 0x000f200626067981 */ /* 0x000f28000c1e1100 */
[----:B------:R-:W4:Y:S01]  /*0480*/  LDG.E.U8 R8, desc[UR6][R40.64+0xf20] ;  /* 0x000f200628087981 */ /* 0x000f22000c1e1100 */
[----:B------:R-:W-:Y:S02]  /*0490*/  LOP3.LUT R0, R0, 0xffff, RZ, 0xc0, !PT ;  /* 0x0000ffff00007812 */ /* 0x000fe400078ec0ff */
[----:B------:R-:W-:-:S02]  /*04a0*/  LOP3.LUT R3, R3, 0xffff, RZ, 0xc0, !PT ;  /* 0x0000ffff03037812 */ /* 0x000fc400078ec0ff */
[----:B------:R-:W-:Y:S02]  /*04b0*/  VIMNMX.U16x2 R5, PT, PT, R12, R10, PT ;  /* 0x0000000a0c057248 */ /* 0x000fe40003fe0200 */
[----:B------:R-:W-:Y:S02]  /*04c0*/  IADD3 R19, PT, PT, R3, R0, R19 ;  /* 0x0000000003137210 */ /* 0x000fe40007ffe013 */
[----:B------:R-:W-:Y:S02]  /*04d0*/  VIMNMX.U16x2 R0, PT, PT, R16, R2, PT ;  /* 0x0000000210007248 */ /* 0x000fe40003fe0200 */
[----:B------:R-:W-:Y:S02]  /*04e0*/  VIMNMX.U16x2 R3, PT, PT, R14, R4, PT ;  /* 0x000000040e037248 */ /* 0x000fe40003fe0200 */
[----:B------:R-:W-:Y:S02]  /*04f0*/  VIMNMX.U16x2 R2, PT, PT, R16, R2, !PT ;  /* 0x0000000210027248 */ /* 0x000fe40007fe0200 */
[----:B------:R-:W-:Y:S01]  /*0500*/  VIMNMX.U16x2 R4, PT, PT, R14, R4, !PT ;  /* 0x000000040e047248 */ /* 0x000fe20007fe0200 */
[----:B------:R-:W5:Y:S01]  /*0510*/  LDG.E.U8 R16, desc[UR6][R38.64+0x11e0] ;  /* 0x0011e00626107981 */ /* 0x000f62000c1e1100 */
[----:B------:R-:W-:-:S03]  /*0520*/  VIMNMX.U16x2 R7, PT, PT, R12, R10, !PT ;  /* 0x0000000a0c077248 */ /* 0x000fc60007fe0200 */
[----:B------:R-:W5:Y:S04]  /*0530*/  LDG.E.U8 R10, desc[UR6][R40.64+0x1080] ;  /* 0x00108006280a7981 */ /* 0x000f68000c1e1100 */
[----:B------:R-:W5:Y:S04]  /*0540*/  LDG.E.U8 R12, desc[UR6][R38.64+0x1080] ;  /* 0x00108006260c7981 */ /* 0x000f68000c1e1100 */
[----:B------:R-:W5:Y:S01]  /*0550*/  LDG.E.U8 R14, desc[UR6][R40.64+0x11e0] ;  /* 0x0011e006280e7981 */ /* 0x000f62000c1e1100 */
[CC--:B------:R-:W-:Y:S02]  /*0560*/  VIMNMX.U16x2 R9, PT, PT, R20.reuse, R18.reuse, PT ;  /* 0x0000001214097248 */ /* 0x0c0fe40003fe0200 */
[----:B------:R-:W-:-:S02]  /*0570*/  VIMNMX.U16x2 R11, PT, PT, R20, R18, !PT ;  /* 0x00000012140b7248 */ /* 0x000fc40007fe0200 */
[----:B------:R-:W5:Y:S04]  /*0580*/  LDG.E.U8 R18, desc[UR6][R40.64+0x1340] ;  /* 0x0013400628127981 */ /* 0x000f68000c1e1100 */
[----:B------:R-:W5:Y:S01]  /*0590*/  LDG.E.U8 R20, desc[UR6][R40.64+0x14a0] ;  /* 0x0014a00628147981 */ /* 0x000f62000c1e1100 */
[----:B------:R-:W-:Y:S02]  /*05a0*/  IMAD.MOV R3, RZ, RZ, -R3 ;  /* 0x000000ffff037224 */ /* 0x000fe400078e0a03 */
[--C-:B------:R-:W-:Y:S01]  /*05b0*/  IMAD.MOV R21, RZ, RZ, -R0.reuse ;  /* 0x000000ffff157224 */ /* 0x100fe200078e0a00 */
[----:B------:R-:W-:Y:S02]  /*05c0*/  PRMT R0, R2, 0x7610, R0 ;  /* 0x0000761002007816 */ /* 0x000fe40000000000 */
[----:B------:R-:W-:Y:S01]  /*05d0*/  PRMT R2, R4, 0x7610, R2 ;  /* 0x0000761004027816 */ /* 0x000fe20000000002 */
[----:B------:R-:W-:Y:S01]  /*05e0*/  IMAD.MOV R4, RZ, RZ, -R5 ;  /* 0x000000ffff047224 */ /* 0x000fe200078e0a05 */
[----:B------:R-:W-:-:S02]  /*05f0*/  PRMT R3, R3, 0x7710, RZ ;  /* 0x0000771003037816 */ /* 0x000fc400000000ff */
[----:B------:R-:W-:Y:S02]  /*0600*/  PRMT R21, R21, 0x7710, RZ ;  /* 0x0000771015157816 */ /* 0x000fe400000000ff */
[----:B------:R-:W-:Y:S01]  /*0610*/  PRMT R4, R4, 0x7710, RZ ;  /* 0x0000771004047816 */ /* 0x000fe200000000ff */
[--C-:B------:R-:W-:Y:S01]  /*0620*/  IMAD.IADD R2, R2, 0x1, R3.reuse ;  /* 0x0000000102027824 */ /* 0x100fe200078e0203 */
[----:B------:R-:W-:Y:S01]  /*0630*/  PRMT R3, R7, 0x7610, R3 ;  /* 0x0000761007037816 */ /* 0x000fe20000000003 */
[----:B------:R-:W-:-:S04]  /*0640*/  IMAD.IADD R0, R0, 0x1, R21 ;  /* 0x0000000100007824 */ /* 0x000fc800078e0215 */
[----:B------:R-:W-:Y:S02]  /*0650*/  IMAD.IADD R3, R3, 0x1, R4 ;  /* 0x0000000103037824 */ /* 0x000fe400078e0204 */
[----:B------:R-:W-:Y:S01]  /*0660*/  IMAD.MOV R4, RZ, RZ, -R9 ;  /* 0x000000ffff047224 */ /* 0x000fe200078e0a09 */
[----:B------:R-:W-:Y:S02]  /*0670*/  LOP3.LUT R0, R0, 0xffff, RZ, 0xc0, !PT ;  /* 0x0000ffff00007812 */ /* 0x000fe400078ec0ff */
[----:B------:R-:W-:Y:S02]  /*0680*/  LOP3.LUT R2, R2, 0xffff, RZ, 0xc0, !PT ;  /* 0x0000ffff02027812 */ /* 0x000fe400078ec0ff */
[----:B------:R-:W-:Y:S02]  /*0690*/  PRMT R4, R4, 0x7710, RZ ;  /* 0x0000771004047816 */ /* 0x000fe400000000ff */
[----:B------:R-:W-:Y:S02]  /*06a0*/  IADD3 R19, PT, PT, R2, R0, R19 ;  /* 0x0000000002137210 */ /* 0x000fe40007ffe013 */
[----:B------:R-:W-:Y:S01]  /*06b0*/  VIMNMX.U16x2 R0, PT, PT, R36, R34, PT ;  /* 0x0000002224007248 */ /* 0x000fe20003fe0200 */
[----:B------:R-:W-:Y:S01]  /*06c0*/  IMAD.IADD R11, R11, 0x1, R4 ;  /* 0x000000010b0b7824 */ /* 0x000fe200078e0204 */
[----:B------:R-:W-:-:S02]  /*06d0*/  LOP3.LUT R4, R3, 0xffff, RZ, 0xc0, !PT ;  /* 0x0000ffff03047812 */ /* 0x000fc400078ec0ff */
[----:B------:R-:W-:Y:S01]  /*06e0*/  VIMNMX.U16x2 R34, PT, PT, R36, R34, !PT ;  /* 0x0000002224227248 */ /* 0x000fe20007fe0200 */
[----:B------:R-:W-:Y:S01]  /*06f0*/  IMAD.MOV R0, RZ, RZ, -R0 ;  /* 0x000000ffff007224 */ /* 0x000fe200078e0a00 */
[----:B------:R-:W-:-:S04]  /*0700*/  LOP3.LUT R3, R11, 0xffff, RZ, 0xc0, !PT ;  /* 0x0000ffff0b037812 */ /* 0x000fc800078ec0ff */
[----:B------:R-:W-:Y:S02]  /*0710*/  IADD3 R3, PT, PT, R3, R4, R19 ;  /* 0x0000000403037210 */ /* 0x000fe40007ffe013 */
[----:B------:R-:W-:Y:S02]  /*0720*/  PRMT R4, R34, 0x7610, R4 ;  /* 0x0000761022047816 */ /* 0x000fe40000000004 */
[----:B------:R-:W-:-:S05]  /*0730*/  PRMT R7, R0, 0x7710, RZ ;  /* 0x0000771000077816 */ /* 0x000fca00000000ff */
[----:B------:R-:W-:-:S05]  /*0740*/  IMAD.IADD R4, R4, 0x1, R7 ;  /* 0x0000000104047824 */ /* 0x000fca00078e0207 */
[----:B------:R-:W-:Y:S01]  /*0750*/  LOP3.LUT R4, R4, 0xffff, RZ, 0xc0, !PT ;  /* 0x0000ffff04047812 */ /* 0x000fe200078ec0ff */
[----:B------:R-:W-:-:S04]  /*0760*/  UIADD3 UR4, UPT, UPT, UR4, 0x1, URZ ;  /* 0x0000000104047890 */ /* 0x000fc8000fffe0ff */
[----:B------:R-:W-:Y:S01]  /*0770*/  UISETP.NE.AND UP0, UPT, UR4, 0x10, UPT ;  /* 0x000000100400788c */ /* 0x000fe2000bf05270 */
[CC--:B--2---:R-:W-:Y:S02]  /*0780*/  VIMNMX.U16x2 R2, PT, PT, R32.reuse, R30.reuse, PT ;  /* 0x0000001e20027248 */ /* 0x0c4fe40003fe0200 */
[----:B------:R-:W-:-:S03]  /*0790*/  VIMNMX.U16x2 R30, PT, PT, R32, R30, !PT ;  /* 0x0000001e201e7248 */ /* 0x000fc60007fe0200 */
[----:B------:R-:W-:Y:S01]  /*07a0*/  IMAD.MOV R2, RZ, RZ, -R2 ;  /* 0x000000ffff027224 */ /* 0x000fe200078e0a02 */
[----:B------:R-:W-:-:S04]  /*07b0*/  PRMT R5, R30, 0x7610, R5 ;  /* 0x000076101e057816 */ /* 0x000fc80000000005 */
[----:B------:R-:W-:Y:S02]  /*07c0*/  PRMT R30, R2, 0x7710, RZ ;  /* 0x00007710021e7816 */ /* 0x000fe400000000ff */
[----:B---3--:R-:W-:-:S05]  /*07d0*/  VIMNMX.U16x2 R0, PT, PT, R28, R26, PT ;  /* 0x0000001a1c007248 */ /* 0x008fca0003fe0200 */
[----:B------:R-:W-:Y:S01]  /*07e0*/  IMAD.MOV R7, RZ, RZ, -R0 ;  /* 0x000000ffff077224 */ /* 0x000fe200078e0a00 */
[----:B------:R-:W-:Y:S01]  /*07f0*/  VIMNMX.U16x2 R26, PT, PT, R28, R26, !PT ;  /* 0x0000001a1c1a7248 */ /* 0x000fe20007fe0200 */
[----:B------:R-:W-:-:S03]  /*0800*/  IMAD.IADD R5, R5, 0x1, R30 ;  /* 0x0000000105057824 */ /* 0x000fc600078e021e */
[----:B------:R-:W-:Y:S02]  /*0810*/  PRMT R7, R7, 0x7710, RZ ;  /* 0x0000771007077816 */ /* 0x000fe400000000ff */
[CC--:B----4-:R-:W-:Y:S02]  /*0820*/  VIMNMX.U16x2 R2, PT, PT, R8.reuse, R6.reuse, PT ;  /* 0x0000000608027248 */ /* 0x0d0fe40003fe0200 */
[----:B------:R-:W-:-:S03]  /*0830*/  VIMNMX.U16x2 R6, PT, PT, R8, R6, !PT ;  /* 0x0000000608067248 */ /* 0x000fc60007fe0200 */
[----:B------:R-:W-:Y:S01]  /*0840*/  IMAD.MOV R2, RZ, RZ, -R2 ;  /* 0x000000ffff027224 */ /* 0x000fe200078e0a02 */
[----:B------:R-:W-:-:S04]  /*0850*/  PRMT R0, R6, 0x7610, R0 ;  /* 0x0000761006007816 */ /* 0x000fc80000000000 */
[----:B------:R-:W-:Y:S01]  /*0860*/  PRMT R9, R2, 0x7710, RZ ;  /* 0x0000771002097816 */ /* 0x000fe200000000ff */
[----:B------:R-:W-:Y:S01]  /*0870*/  IMAD.IADD R26, R26, 0x1, R7 ;  /* 0x000000011a1a7824 */ /* 0x000fe200078e0207 */
[----:B------:R-:W-:-:S03]  /*0880*/  LOP3.LUT R5, R5, 0xffff, RZ, 0xc0, !PT ;  /* 0x0000ffff05057812 */ /* 0x000fc600078ec0ff */
[----:B------:R-:W-:Y:S01]  /*0890*/  IMAD.IADD R2, R0, 0x1, R9 ;  /* 0x0000000100027824 */ /* 0x000fe200078e0209 */
[----:B------:R-:W-:Y:S02]  /*08a0*/  IADD3 R0, PT, PT, R5, R4, R3 ;  /* 0x0000000405007210 */ /* 0x000fe40007ffe003 */
[----:B------:R-:W-:Y:S02]  /*08b0*/  LOP3.LUT R3, R26, 0xffff, RZ, 0xc0, !PT ;  /* 0x0000ffff1a037812 */ /* 0x000fe400078ec0ff */
[----:B------:R-:W-:Y:S02]  /*08c0*/  LOP3.LUT R2, R2, 0xffff, RZ, 0xc0, !PT ;  /* 0x0000ffff02027812 */ /* 0x000fe400078ec0ff */
[----:B-----5:R-:W-:Y:S02]  /*08d0*/  VIMNMX.U16x2 R4, PT, PT, R10, R12, PT ;  /* 0x0000000c0a047248 */ /* 0x020fe40003fe0200 */
[----:B------:R-:W-:Y:S02]  /*08e0*/  VIMNMX.U16x2 R5, PT, PT, R14, R16, PT ;  /* 0x000000100e057248 */ /* 0x000fe40003fe0200 */
[----:B------:R-:W-:-:S02]  /*08f0*/  IADD3 R0, PT, PT, R2, R3, R0 ;  /* 0x0000000302007210 */ /* 0x000fc40007ffe000 */
[----:B------:R-:W-:Y:S02]  /*0900*/  PRMT R2, R4, 0x7610, R2 ;  /* 0x0000761004027816 */ /* 0x000fe40000000002 */
[----:B------:R-:W-:Y:S02]  /*0910*/  PRMT R3, R5, 0x7610, R3 ;  /* 0x0000761005037816 */ /* 0x000fe40000000003 */
[----:B------:R-:W-:Y:S01]  /*0920*/  VIMNMX.U16x2 R10, PT, PT, R10, R12, !PT ;  /* 0x0000000c0a0a7248 */ /* 0x000fe20007fe0200 */
[--C-:B------:R-:W-:Y:S01]  /*0930*/  IMAD.MOV R5, RZ, RZ, -R2.reuse ;  /* 0x000000ffff057224 */ /* 0x100fe200078e0a02 */
[----:B------:R-:W-:Y:S01]  /*0940*/  VIMNMX.U16x2 R14, PT, PT, R14, R16, !PT ;  /* 0x000000100e0e7248 */ /* 0x000fe20007fe0200 */
[--C-:B------:R-:W-:Y:S01]  /*0950*/  IMAD.MOV R4, RZ, RZ, -R3.reuse ;  /* 0x000000ffff047224 */ /* 0x100fe200078e0a03 */
[----:B------:R-:W-:Y:S02]  /*0960*/  PRMT R2, R10, 0x7610, R2 ;  /* 0x000076100a027816 */ /* 0x000fe40000000002 */
[----:B------:R-:W-:-:S02]  /*0970*/  PRMT R3, R14, 0x7610, R3 ;  /* 0x000076100e037816 */ /* 0x000fc40000000003 */
[----:B------:R-:W-:Y:S02]  /*0980*/  PRMT R5, R5, 0x7710, RZ ;  /* 0x0000771005057816 */ /* 0x000fe400000000ff */
[----:B------:R-:W-:Y:S02]  /*0990*/  PRMT R4, R4, 0x7710, RZ ;  /* 0x0000771004047816 */ /* 0x000fe400000000ff */
[----:B------:R-:W-:Y:S02]  /*09a0*/  VIMNMX.U16x2 R6, PT, PT, R18, R22, PT ;  /* 0x0000001612067248 */ /* 0x000fe40003fe0200 */
[----:B------:R-:W-:Y:S01]  /*09b0*/  VIMNMX.U16x2 R7, PT, PT, R20, R24, PT ;  /* 0x0000001814077248 */ /* 0x000fe20003fe0200 */
[----:B------:R-:W-:Y:S02]  /*09c0*/  IMAD.IADD R2, R2, 0x1, R5 ;  /* 0x0000000102027824 */ /* 0x000fe400078e0205 */
[----:B------:R-:W-:Y:S01]  /*09d0*/  IMAD.IADD R4, R3, 0x1, R4 ;  /* 0x0000000103047824 */ /* 0x000fe200078e0204 */
[----:B------:R-:W-:-:S02]  /*09e0*/  PRMT R3, R6, 0x7610, R3 ;  /* 0x0000761006037816 */ /* 0x000fc40000000003 */
[----:B------:R-:W-:Y:S02]  /*09f0*/  PRMT R5, R7, 0x7610, R5 ;  /* 0x0000761007057816 */ /* 0x000fe40000000005 */
[----:B------:R-:W-:Y:S01]  /*0a00*/  VIMNMX.U16x2 R18, PT, PT, R18, R22, !PT ;  /* 0x0000001612127248 */ /* 0x000fe20007fe0200 */
[----:B------:R-:W-:Y:S02]  /*0a10*/  IMAD.MOV R3, RZ, RZ, -R3 ;  /* 0x000000ffff037224 */ /* 0x000fe400078e0a03 */
[--C-:B------:R-:W-:Y:S01]  /*0a20*/  IMAD.MOV R7, RZ, RZ, -R5.reuse ;  /* 0x000000ffff077224 */ /* 0x100fe200078e0a05 */
[----:B------:R-:W-:Y:S02]  /*0a30*/  VIMNMX.U16x2 R6, PT, PT, R20, R24, !PT ;  /* 0x0000001814067248 */ /* 0x000fe40007fe0200 */
[----:B------:R-:W-:Y:S02]  /*0a40*/  PRMT R5, R18, 0x7610, R5 ;  /* 0x0000761012057816 */ /* 0x000fe40000000005 */
[----:B------:R-:W-:-:S02]  /*0a50*/  PRMT R8, R3, 0x7710, RZ ;  /* 0x0000771003087816 */ /* 0x000fc400000000ff */
[----:B------:R-:W-:Y:S02]  /*0a60*/  PRMT R7, R7, 0x7710, RZ ;  /* 0x0000771007077816 */ /* 0x000fe400000000ff */
[----:B------:R-:W-:Y:S01]  /*0a70*/  LOP3.LUT R3, R2, 0xffff, RZ, 0xc0, !PT ;  /* 0x0000ffff02037812 */ /* 0x000fe200078ec0ff */
[----:B------:R-:W-:Y:S01]  /*0a80*/  IMAD.IADD R5, R5, 0x1, R8 ;  /* 0x0000000105057824 */ /* 0x000fe200078e0208 */
[----:B------:R-:W-:Y:S01]  /*0a90*/  LOP3.LUT R4, R4, 0xffff, RZ, 0xc0, !PT ;  /* 0x0000ffff04047812 */ /* 0x000fe200078ec0ff */
[----:B------:R-:W-:-:S03]  /*0aa0*/  IMAD.IADD R6, R6, 0x1, R7 ;  /* 0x0000000106067824 */ /* 0x000fc600078e0207 */
[----:B------:R-:W-:Y:S02]  /*0ab0*/  IADD3 R0, PT, PT, R4, R3, R0 ;  /* 0x0000000304007210 */ /* 0x000fe40007ffe000 */
[----:B------:R-:W-:Y:S02]  /*0ac0*/  LOP3.LUT R5, R5, 0xffff, RZ, 0xc0, !PT ;  /* 0x0000ffff05057812 */ /* 0x000fe400078ec0ff */
[----:B------:R-:W-:-:S04]  /*0ad0*/  LOP3.LUT R6, R6, 0xffff, RZ, 0xc0, !PT ;  /* 0x0000ffff06067812 */ /* 0x000fc800078ec0ff */
[----:B------:R-:W-:Y:S01]  /*0ae0*/  IADD3 R7, PT, PT, R6, R5, R0 ;  /* 0x0000000506077210 */ /* 0x000fe20007ffe000 */
[----:B------:R-:W-:Y:S06]  /*0af0*/  BRA.U UP0, `(.L_x_0) ;  /* 0xfffffff500847547 */ /* 0x000fec000b83ffff */
[----:B------:R-:W-:Y:S01]  /*0b00*/  CS2R R24, SRZ ;  /* 0x0000000000187805 */ /* 0x000fe2000001ff00 */
[----:B------:R-:W-:-:S07]  /*0b10*/  IMAD.MOV.U32 R23, RZ, RZ, RZ ;  /* 0x000000ffff177224 */ /* 0x000fce00078e00ff */
.L_x_4:
[----:B------:R-:W0:Y:S02]  /*0b20*/  LDC.64 R2, c[0x4][RZ] ;  /* 0x01000000ff027b82 */ /* 0x000e240000000a00 */
[----:B0-----:R-:W-:-:S05]  /*0b30*/  IMAD.WIDE.U32 R2, R24, 0x8, R2 ;  /* 0x0000000818027825 */ /* 0x001fca00078e0002 */
[----:B------:R-:W2:Y:S04]  /*0b40*/  LDG.E.CONSTANT R20, desc[UR6][R2.64] ;  /* 0x0000000602147981 */ /* 0x000ea8000c1e9900 */
[----:B------:R-:W3:Y:S01]  /*0b50*/  LDG.E.CONSTANT R22, desc[UR6][R2.64+0x4] ;  /* 0x0000040602167981 */ /* 0x000ee2000c1e9900 */
[----:B------:R-:W-:Y:S01]  /*0b60*/  VIADD R24, R24, 0x1 ;  /* 0x0000000118187836 */ /* 0x000fe20000000000 */
[----:B------:R-:W-:Y:S04]  /*0b70*/  BSSY.RECONVERGENT B0, `(.L_x_1) ;  /* 0x00000b0000007945 */ /* 0x000fe80003800200 */
[----:B------:R-:W-:Y:S01]  /*0b80*/  ISETP.NE.AND P1, PT, R24, 0x121, PT ;  /* 0x000001211800780c */ /* 0x000fe20003f25270 */
[----:B--2---:R-:W-:-:S02]  /*0b90*/  IMAD R5, R17, 0x10, R20 ;  /* 0x0000001011057824 */ /* 0x004fc400078e0214 */
[----:B---3--:R-:W-:-:S03]  /*0ba0*/  IMAD.IADD R21, R13, 0x1, R22 ;  /* 0x000000010d157824 */ /* 0x008fc600078e0216 */
[----:B------:R-:W-:-:S04]  /*0bb0*/  ISETP.GT.U32.AND P0, PT, R5, 0x110, PT ;  /* 0x000001100500780c */ /* 0x000fc80003f04070 */
[----:B------:R-:W-:-:S13]  /*0bc0*/  ISETP.GT.U32.OR P0, PT, R21, 0x150, P0 ;  /* 0x000001501500780c */ /* 0x000fda0000704470 */
[----:B------:R-:W-:Y:S05]  /*0bd0*/  @P0 BRA `(.L_x_2) ;  /* 0x0000000800a40947 */ /* 0x000fea0003800000 */
[----:B------:R-:W-:Y:S01]  /*0be0*/  IMAD R11, R17, 0x1600, R13 ;  /* 0x00001600110b7824 */ /* 0x000fe200078e020d */
[----:B------:R-:W-:Y:S01]  /*0bf0*/  UMOV UR4, URZ ;  /* 0x000000ff00047c82 */ /* 0x000fe20008000000 */
[----:B------:R-:W-:Y:S02]  /*0c00*/  IMAD R5, R5, 0x160, RZ ;  /* 0x0000016005057824 */ /* 0x000fe400078e02ff */
[----:B------:R-:W-:Y:S02]  /*0c10*/  IMAD.IADD R9, R22, 0x1, R11 ;  /* 0x0000000116097824 */ /* 0x000fe400078e020b */
[----:B------:R-:W-:Y:S02]  /*0c20*/  IMAD.MOV.U32 R16, RZ, RZ, RZ ;  /* 0x000000ffff107224 */ /* 0x000fe400078e00ff */
[----:B------:R-:W-:-:S07]  /*0c30*/  IMAD R9, R20, 0x160, R9 ;  /* 0x0000016014097824 */ /* 0x000fce00078e0209 */
.L_x_3:
[----:B------:R-:W0:Y:S01]  /*0c40*/  LDC.64 R18, c[0x0][0x380] ;  /* 0x0000e000ff127b82 */ /* 0x000e220000000a00 */
[----:B------:R-:W-:-:S07]  /*0c50*/  SHF.R.S32.HI R0, RZ, 0x1f, R11 ;  /* 0x0000001fff007819 */ /* 0x000fce000001140b */
[----:B------:R-:W1:Y:S01]  /*0c60*/  LDC.64 R2, c[0x0][0x388] ;  /* 0x0000e200ff027b82 */ /* 0x000e620000000a00 */
[----:B0-----:R-:W-:-:S04]  /*0c70*/  IADD3 R28, P0, P2, R11, 0xb00, R18 ;  /* 0x00000b000b1c7810 */ /* 0x001fc80007a1e012 */
[----:B------:R-:W-:Y:S02]  /*0c80*/  IADD3.X R29, PT, PT, R0, R19, RZ, P0, P2 ;  /* 0x00000013001d7210 */ /* 0x000fe400007e44ff */
[----:B-1----:R-:W-:-:S03]  /*0c90*/  IADD3 R18, P3, PT, R9, R2, RZ ;  /* 0x0000000209127210 */ /* 0x002fc60007f7e0ff */
[----:B------:R-:W2:Y:S02]  /*0ca0*/  LDG.E.U8 R10, desc[UR6][R28.64+-0xb00] ;  /* 0xfff500061c0a7981 */ /* 0x000ea4000c1e1100 */
[----:B------:R-:W-:Y:S01]  /*0cb0*/  IMAD.X R19, RZ, RZ, R3, P3 ;  /* 0x000000ffff137224 */ /* 0x000fe200018e0603 */
[----:B------:R-:W-:Y:S01]  /*0cc0*/  IADD3 R26, P0, P2, R21, R2, R5 ;  /* 0x00000002151a7210 */ /* 0x000fe20007a1e005 */
[----:B------:R-:W3:Y:S04]  /*0cd0*/  LDG.E.U8 R0, desc[UR6][R28.64+-0x9a0] ;  /* 0xfff660061c007981 */ /* 0x000ee8000c1e1100 */
[----:B------:R-:W2:Y:S01]  /*0ce0*/  LDG.E.U8 R8, desc[UR6][R18.64] ;  /* 0x0000000612087981 */ /* 0x000ea2000c1e1100 */
[----:B------:R-:W-:-:S03]  /*0cf0*/  IADD3.X R27, PT, PT, RZ, R3, RZ, P0, P2 ;  /* 0x00000003ff1b7210 */ /* 0x000fc600007e44ff */
[----:B------:R-:W4:Y:S04]  /*0d00*/  LDG.E.U8 R4, desc[UR6][R28.64+-0x840] ;  /* 0xfff7c0061c047981 */ /* 0x000f28000c1e1100 */
[----:B------:R-:W3:Y:S04]  /*0d10*/  LDG.E.U8 R2, desc[UR6][R26.64+0x160] ;  /* 0x000160061a027981 */ /* 0x000ee8000c1e1100 */
[----:B------:R-:W4:Y:S04]  /*0d20*/  LDG.E.U8 R6, desc[UR6][R26.64+0x2c0] ;  /* 0x0002c0061a067981 */ /* 0x000f28000c1e1100 */
[----:B------:R-:W5:Y:S01]  /*0d30*/  LDG.E.U8 R18, desc[UR6][R26.64+0x14a0] ;  /* 0x0014a0061a127981 */ /* 0x000f62000c1e1100 */
[----:B--2---:R-:W-:-:S02]  /*0d40*/  VIMNMX.U16x2 R3, PT, PT, R10, R8, PT ;  /* 0x000000080a037248 */ /* 0x004fc40003fe0200 */
[----:B------:R-:W-:Y:S02]  /*0d50*/  VIMNMX.U16x2 R12, PT, PT, R10, R8, !PT ;  /* 0x000000080a0c7248 */ /* 0x000fe40007fe0200 */
[----:B------:R-:W2:Y:S04]  /*0d60*/  LDG.E.U8 R8, desc[UR6][R28.64+-0x6e0] ;  /* 0xfff920061c087981 */ /* 0x000ea8000c1e1100 */
[----:B------:R-:W2:Y:S01]  /*0d70*/  LDG.E.U8 R10, desc[UR6][R26.64+0x420] ;  /* 0x000420061a0a7981 */ /* 0x000ea2000c1e1100 */
[----:B---3--:R-:W-:Y:S01]  /*0d80*/  VIMNMX.U16x2 R14, PT, PT, R0, R2, PT ;  /* 0x00000002000e7248 */ /* 0x008fe20003fe0200 */
[----:B------:R-:W-:-:S04]  /*0d90*/  IMAD.MOV R3, RZ, RZ, -R3 ;  /* 0x000000ffff037224 */ /* 0x000fc800078e0a03 */
[----:B------:R-:W-:Y:S01]  /*0da0*/  IMAD.MOV R14, RZ, RZ, -R14 ;  /* 0x000000ffff0e7224 */ /* 0x000fe200078e0a0e */
[----:B------:R-:W-:Y:S02]  /*0db0*/  VIMNMX.U16x2 R0, PT, PT, R0, R2, !PT ;  /* 0x0000000200007248 */ /* 0x000fe40007fe0200 */
[----:B------:R-:W-:Y:S01]  /*0dc0*/  PRMT R3, R3, 0x7710, RZ ;  /* 0x0000771003037816 */ /* 0x000fe200000000ff */
[----:B------:R-:W3:Y:S01]  /*0dd0*/  LDG.E.U8 R2, desc[UR6][R28.64+-0x580] ;  /* 0xfffa80061c027981 */ /* 0x000ee2000c1e1100 */
[----:B------:R-:W-:-:S03]  /*0de0*/  PRMT R19, R14, 0x7710, RZ ;  /* 0x000077100e137816 */ /* 0x000fc600000000ff */
[----:B------:R-:W-:Y:S02]  /*0df0*/  IMAD.IADD R12, R12, 0x1, R3 ;  /* 0x000000010c0c7824 */ /* 0x000fe400078e0203 */
[----:B------:R-:W-:-:S03]  /*0e00*/  IMAD.IADD R0, R0, 0x1, R19 ;  /* 0x0000000100007824 */ /* 0x000fc600078e0213 */
[----:B------:R-:W-:Y:S02]  /*0e10*/  LOP3.LUT R3, R12, 0xffff, RZ, 0xc0, !PT ;  /* 0x0000ffff0c037812 */ /* 0x000fe400078ec0ff */
[----:B------:R-:W-:Y:S02]  /*0e20*/  LOP3.LUT R0, R0, 0xffff, RZ, 0xc0, !PT ;  /* 0x0000ffff00007812 */ /* 0x000fe400078ec0ff */
[-C--:B----4-:R-:W-:Y:S02]  /*0e30*/  VIMNMX.U16x2 R12, PT, PT, R4, R6.reuse, !PT ;  /* 0x00000006040c7248 */ /* 0x090fe40007fe0200 */
[----:B------:R-:W-:Y:S02]  /*0e40*/  IADD3 R16, PT, PT, R0, R3, R16 ;  /* 0x0000000300107210 */ /* 0x000fe40007ffe010 */
[----:B------:R-:W-:Y:S01]  /*0e50*/  VIMNMX.U16x2 R3, PT, PT, R4, R6, PT ;  /* 0x0000000604037248 */ /* 0x000fe20003fe0200 */
[----:B------:R-:W4:Y:S04]  /*0e60*/  LDG.E.U8 R0, desc[UR6][R28.64+-0x420] ;  /* 0xfffbe0061c007981 */ /* 0x000f28000c1e1100 */
[----:B------:R-:W4:Y:S04]  /*0e70*/  LDG.E.U8 R4, desc[UR6][R26.64+0x6e0] ;  /* 0x0006e0061a047981 */ /* 0x000f28000c1e1100 */
[----:B------:R-:W3:Y:S01]  /*0e80*/  LDG.E.U8 R6, desc[UR6][R26.64+0x580] ;  /* 0x000580061a067981 */ /* 0x000ee2000c1e1100 */
[----:B--2---:R-:W-:-:S05]  /*0e90*/  VIMNMX.U16x2 R14, PT, PT, R8, R10, PT ;  /* 0x0000000a080e7248 */ /* 0x004fca0003fe0200 */
[----:B------:R-:W-:Y:S01]  /*0ea0*/  IMAD.MOV R14, RZ, RZ, -R14 ;  /* 0x000000ffff0e7224 */ /* 0x000fe200078e0a0e */
[----:B------:R-:W-:Y:S02]  /*0eb0*/  VIMNMX.U16x2 R8, PT, PT, R8, R10, !PT ;  /* 0x0000000a08087248 */ /* 0x000fe40007fe0200 */
[----:B------:R-:W2:Y:S02]  /*0ec0*/  LDG.E.U8 R10, desc[UR6][R28.64+-0x2c0] ;  /* 0xfffd40061c0a7981 */ /* 0x000ea4000c1e1100 */
[----:B------:R-:W-:-:S05]  /*0ed0*/  PRMT R19, R14, 0x7710, RZ ;  /* 0x000077100e137816 */ /* 0x000fca00000000ff */
[----:B------:R-:W-:Y:S02]  /*0ee0*/  IMAD.IADD R14, R8, 0x1, R19 ;  /* 0x00000001080e7824 */ /* 0x000fe400078e0213 */
[----:B------:R-:W2:Y:S01]  /*0ef0*/  LDG.E.U8 R8, desc[UR6][R26.64+0x840] ;  /* 0x000840061a087981 */ /* 0x000ea2000c1e1100 */
[----:B------:R-:W-:-:S05]  /*0f00*/  IMAD.MOV R3, RZ, RZ, -R3 ;  /* 0x000000ffff037224 */ /* 0x000fca00078e0a03 */
[----:B------:R-:W-:-:S05]  /*0f10*/  PRMT R3, R3, 0x7710, RZ ;  /* 0x0000771003037816 */ /* 0x000fca00000000ff */
[----:B------:R-:W-:Y:S01]  /*0f20*/  IMAD.IADD R12, R12, 0x1, R3 ;  /* 0x000000010c0c7824 */ /* 0x000fe200078e0203 */
[----:B------:R-:W-:-:S04]  /*0f30*/  LOP3.LUT R14, R14, 0xffff, RZ, 0xc0, !PT ;  /* 0x0000ffff0e0e7812 */ /* 0x000fc800078ec0ff */
[----:B------:R-:W-:Y:S02]  /*0f40*/  LOP3.LUT R3, R12, 0xffff, RZ, 0xc0, !PT ;  /* 0x0000ffff0c037812 */ /* 0x000fe400078ec0ff */
[----:B----4-:R-:W-:Y:S02]  /*0f50*/  VIMNMX.U16x2 R12, PT, PT, R0, R4, PT ;  /* 0x00000004000c7248 */ /* 0x010fe40003fe0200 */
[----:B------:R-:W-:Y:S02]  /*0f60*/  IADD3 R16, PT, PT, R14, R3, R16 ;  /* 0x000000030e107210 */ /* 0x000fe40007ffe010 */
[----:B---3--:R-:W-:Y:S01]  /*0f70*/  VIMNMX.U16x2 R3, PT, PT, R2, R6, PT ;  /* 0x0000000602037248 */ /* 0x008fe20003fe0200 */
[----:B------:R-:W-:Y:S01]  /*0f80*/  IMAD.MOV R12, RZ, RZ, -R12 ;  /* 0x000000ffff0c7224 */ /* 0x000fe200078e0a0c */
[----:B------:R-:W-:Y:S02]  /*0f90*/  VIMNMX.U16x2 R0, PT, PT, R0, R4, !PT ;  /* 0x0000000400007248 */ /* 0x000fe40007fe0200 */
[----:B------:R-:W-:Y:S01]  /*0fa0*/  VIMNMX.U16x2 R2, PT, PT, R2, R6, !PT ;  /* 0x0000000602027248 */ /* 0x000fe20007fe0200 */
[----:B------:R-:W-:Y:S01]  /*0fb0*/  IMAD.MOV R3, RZ, RZ, -R3 ;  /* 0x000000ffff037224 */ /* 0x000fe200078e0a03 */
[----:B------:R-:W-:Y:S01]  /*0fc0*/  PRMT R19, R12, 0x7710, RZ ;  /* 0x000077100c137816 */ /* 0x000fe200000000ff */
[----:B------:R-:W3:Y:S03]  /*0fd0*/  LDG.E.U8 R4, desc[UR6][R26.64+0x9a0] ;  /* 0x0009a0061a047981 */ /* 0x000ee6000c1e1100 */
[----:B------:R-:W-:Y:S01]  /*0fe0*/  PRMT R3, R3, 0x7710, RZ ;  /* 0x0000771003037816 */ /* 0x000fe200000000ff */
[----:B------:R-:W-:Y:S01]  /*0ff0*/  IMAD.IADD R12, R0, 0x1, R19 ;  /* 0x00000001000c7824 */ /* 0x000fe200078e0213 */
[----:B------:R-:W4:Y:S04]  /*1000*/  LDG.E.U8 R6, desc[UR6][R28.64] ;  /* 0x000000061c067981 */ /* 0x000f28000c1e1100 */
[----:B------:R-:W3:Y:S01]  /*1010*/  LDG.E.U8 R0, desc[UR6][R28.64+-0x160] ;  /* 0xfffea0061c007981 */ /* 0x000ee2000c1e1100 */
[----:B------:R-:W-:-:S03]  /*1020*/  IMAD.IADD R3, R2, 0x1, R3 ;  /* 0x0000000102037824 */ /* 0x000fc600078e0203 */
[----:B------:R-:W4:Y:S01]  /*1030*/  LDG.E.U8 R2, desc[UR6][R26.64+0xb00] ;  /* 0x000b00061a027981 */ /* 0x000f22000c1e1100 */
[----:B------:R-:W-:Y:S02]  /*1040*/  LOP3.LUT R12, R12, 0xffff, RZ, 0xc0, !PT ;  /* 0x0000ffff0c0c7812 */ /* 0x000fe400078ec0ff */
[----:B------:R-:W-:-:S04]  /*1050*/  LOP3.LUT R3, R3, 0xffff, RZ, 0xc0, !PT ;  /* 0x0000ffff03037812 */ /* 0x000fc800078ec0ff */
[----:B------:R-:W-:Y:S02]  /*1060*/  IADD3 R16, PT, PT, R12, R3, R16 ;  /* 0x000000030c107210 */ /* 0x000fe40007ffe010 */
[CC--:B--2---:R-:W-:Y:S02]  /*1070*/  VIMNMX.U16x2 R3, PT, PT, R10.reuse, R8.reuse, PT ;  /* 0x000000080a037248 */ /* 0x0c4fe40003fe0200 */
[----:B------:R-:W-:Y:S02]  /*1080*/  VIMNMX.U16x2 R12, PT, PT, R10, R8, !PT ;  /* 0x000000080a0c7248 */ /* 0x000fe40007fe0200 */
[----:B------:R-:W2:Y:S04]  /*1090*/  LDG.E.U8 R8, desc[UR6][R28.64+0x160] ;  /* 0x000160061c087981 */ /* 0x000ea8000c1e1100 */
[----:B------:R-:W2:Y:S01]  /*10a0*/  LDG.E.U8 R10, desc[UR6][R26.64+0xc60] ;  /* 0x000c60061a0a7981 */ /* 0x000ea2000c1e1100 */
[----:B------:R-:W-:-:S05]  /*10b0*/  IMAD.MOV R19, RZ, RZ, -R3 ;  /* 0x000000ffff137224 */ /* 0x000fca00078e0a03 */
[----:B------:R-:W-:Y:S02]  /*10c0*/  PRMT R19, R19, 0x7710, RZ ;  /* 0x0000771013137816 */ /* 0x000fe400000000ff */
[CC--:B---3--:R-:W-:Y:S02]  /*10d0*/  VIMNMX.U16x2 R14, PT, PT, R0.reuse, R4.reuse, PT ;  /* 0x00000004000e7248 */ /* 0x0c8fe40003fe0200 */
[----:B------:R-:W-:Y:S02]  /*10e0*/  VIMNMX.U16x2 R0, PT, PT, R0, R4, !PT ;  /* 0x0000000400007248 */ /* 0x000fe40007fe0200 */
[CC--:B----4-:R-:W-:Y:S02]  /*10f0*/  VIMNMX.U16x2 R4, PT, PT, R6.reuse, R2.reuse, PT ;  /* 0x0000000206047248 */ /* 0x0d0fe40003fe0200 */
[----:B------:R-:W-:Y:S01]  /*1100*/  VIMNMX.U16x2 R6, PT, PT, R6, R2, !PT ;  /* 0x0000000206067248 */ /* 0x000fe20007fe0200 */
[----:B------:R-:W-:Y:S01]  /*1110*/  IMAD.MOV R2, RZ, RZ, -R14 ;  /* 0x000000ffff027224 */ /* 0x000fe200078e0a0e */
[----:B------:R-:W-:Y:S01]  /*1120*/  PRMT R3, R0, 0x7610, R3 ;  /* 0x0000761000037816 */ /* 0x000fe20000000003 */
[----:B------:R-:W-:Y:S01]  /*1130*/  IMAD.IADD R0, R12, 0x1, R19 ;  /* 0x000000010c007824 */ /* 0x000fe200078e0213 */
[----:B------:R-:W3:Y:S02]  /*1140*/  LDG.E.U8 R14, desc[UR6][R26.64+0xf20] ;  /* 0x000f20061a0e7981 */ /* 0x000ee4000c1e1100 */
[----:B------:R-:W-:-:S05]  /*1150*/  PRMT R2, R2, 0x7710, RZ ;  /* 0x0000771002027816 */ /* 0x000fca00000000ff */
[----:B------:R-:W-:Y:S02]  /*1160*/  IMAD.IADD R3, R3, 0x1, R2 ;  /* 0x0000000103037824 */ /* 0x000fe400078e0202 */
[----:B------:R-:W4:Y:S01]  /*1170*/  LDG.E.U8 R2, desc[UR6][R28.64+0x2c0] ;  /* 0x0002c0061c027981 */ /* 0x000f22000c1e1100 */
[CC--:B--2---:R-:W-:Y:S02]  /*1180*/  VIMNMX.U16x2 R12, PT, PT, R8.reuse, R10.reuse, PT ;  /* 0x0000000a080c7248 */ /* 0x0c4fe40003fe0200 */
[----:B------:R-:W-:Y:S02]  /*1190*/  VIMNMX.U16x2 R8, PT, PT, R8, R10, !PT ;  /* 0x0000000a08087248 */ /* 0x000fe40007fe0200 */
[----:B------:R-:W-:Y:S02]  /*11a0*/  PRMT R10, R4, 0x7610, R10 ;  /* 0x00007610040a7816 */ /* 0x000fe4000000000a */
[----:B------:R-:W4:Y:S01]  /*11b0*/  LDG.E.U8 R4, desc[UR6][R26.64+0xdc0] ;  /* 0x000dc0061a047981 */ /* 0x000f22000c1e1100 */
[----:B------:R-:W-:-:S05]  /*11c0*/  IMAD.MOV R12, RZ, RZ, -R12 ;  /* 0x000000ffff0c7224 */ /* 0x000fca00078e0a0c */
[----:B------:R-:W-:Y:S02]  /*11d0*/  PRMT R31, R12, 0x7710, RZ ;  /* 0x000077100c1f7816 */ /* 0x000fe400000000ff */
[----:B------:R-:W3:Y:S01]  /*11e0*/  LDG.E.U8 R12, desc[UR6][R28.64+0x420] ;  /* 0x000420061c0c7981 */ /* 0x000ee2000c1e1100 */
[--C-:B------:R-:W-:Y:S01]  /*11f0*/  IMAD.MOV R19, RZ, RZ, -R10.reuse ;  /* 0x000000ffff137224 */ /* 0x100fe200078e0a0a */
[----:B------:R-:W-:-:S04]  /*1200*/  PRMT R10, R8, 0x7610, R10 ;  /* 0x00007610080a7816 */ /* 0x000fc8000000000a */
[----:B------:R-:W-:Y:S02]  /*1210*/  PRMT R19, R19, 0x7710, RZ ;  /* 0x0000771013137816 */ /* 0x000fe400000000ff */
[----:B------:R-:W-:-:S03]  /*1220*/  LOP3.LUT R3, R3, 0xffff, RZ, 0xc0, !PT ;  /* 0x0000ffff03037812 */ /* 0x000fc600078ec0ff */
[----:B------:R-:W-:Y:S02]  /*1230*/  IMAD.IADD R8, R6, 0x1, R19 ;  /* 0x0000000106087824 */ /* 0x000fe400078e0213 */
[----:B------:R-:W-:Y:S01]  /*1240*/  IMAD.IADD R6, R10, 0x1, R31 ;  /* 0x000000010a067824 */ /* 0x000fe200078e021f */
[----:B------:R-:W-:Y:S01]  /*1250*/  LOP3.LUT R19, R0, 0xffff, RZ, 0xc0, !PT ;  /* 0x0000ffff00137812 */ /* 0x000fe200078ec0ff */
[----:B------:R-:W2:Y:S01]  /*1260*/  LDG.E.U8 R10, desc[UR6][R28.64+0x580] ;  /* 0x000580061c0a7981 */ /* 0x000ea2000c1e1100 */
[----:B------:R-:W-:Y:S02]  /*1270*/  LOP3.LUT R8, R8, 0xffff, RZ, 0xc0, !PT ;  /* 0x0000ffff08087812 */ /* 0x000fe400078ec0ff */
[----:B------:R-:W-:Y:S02]  /*1280*/  LOP3.LUT R6, R6, 0xffff, RZ, 0xc0, !PT ;  /* 0x0000ffff06067812 */ /* 0x000fe400078ec0ff */
[----:B------:R-:W-:Y:S02]  /*1290*/  IADD3 R3, PT, PT, R3, R19, R16 ;  /* 0x0000001303037210 */ /* 0x000fe40007ffe010 */
[----:B------:R-:W5:Y:S02]  /*12a0*/  LDG.E.U8 R16, desc[UR6][R26.64+0x1340] ;  /* 0x001340061a107981 */ /* 0x000f64000c1e1100 */
[----:B------:R-:W-:-:S02]  /*12b0*/  IADD3 R30, PT, PT, R6, R8, R3 ;  /* 0x00000008061e7210 */ /* 0x000fc40007ffe003 */
[----:B------:R-:W2:Y:S04]  /*12c0*/  LDG.E.U8 R8, desc[UR6][R28.64+0x6e0] ;  /* 0x0006e0061c087981 */ /* 0x000ea8000c1e1100 */
[----:B------:R-:W2:Y:S01]  /*12d0*/  LDG.E.U8 R6, desc[UR6][R26.64+0x11e0] ;  /* 0x0011e0061a067981 */ /* 0x000ea2000c1e1100 */
[CC--:B----4-:R-:W-:Y:S02]  /*12e0*/  VIMNMX.U16x2 R0, PT, PT, R2.reuse, R4.reuse, PT ;  /* 0x0000000402007248 */ /* 0x0d0fe40003fe0200 */
[----:B------:R-:W-:Y:S02]  /*12f0*/  VIMNMX.U16x2 R2, PT, PT, R2, R4, !PT ;  /* 0x0000000402027248 */ /* 0x000fe40007fe0200 */
[----:B------:R-:W4:Y:S01]  /*1300*/  LDG.E.U8 R4, desc[UR6][R26.64+0x1080] ;  /* 0x001080061a047981 */ /* 0x000f22000c1e1100 */
[----:B---3--:R-:W-:-:S02]  /*1310*/  VIMNMX.U16x2 R3, PT, PT, R12, R14, PT ;  /* 0x0000000e0c037248 */ /* 0x008fc40003fe0200 */
[----:B------:R-:W-:Y:S02]  /*1320*/  VIMNMX.U16x2 R19, PT, PT, R12, R14, !PT ;  /* 0x0000000e0c137248 */ /* 0x000fe40007fe0200 */
[----:B------:R-:W5:Y:S04]  /*1330*/  LDG.E.U8 R12, desc[UR6][R28.64+0x840] ;  /* 0x000840061c0c7981 */ /* 0x000f68000c1e1100 */
[----:B------:R-:W3:Y:S01]  /*1340*/  LDG.E.U8 R14, desc[UR6][R28.64+0x9a0] ;  /* 0x0009a0061c0e7981 */ /* 0x000ee2000c1e1100 */
[--C-:B------:R-:W-:Y:S01]  /*1350*/  IMAD.MOV R31, RZ, RZ, -R0.reuse ;  /* 0x000000ffff1f7224 */ /* 0x100fe200078e0a00 */
[----:B------:R-:W-:Y:S01]  /*1360*/  PRMT R0, R2, 0x7610, R0 ;  /* 0x0000761002007816 */ /* 0x000fe20000000000 */
[----:B------:R-:W-:-:S03]  /*1370*/  IMAD.MOV R2, RZ, RZ, -R3 ;  /* 0x000000ffff027224 */ /* 0x000fc600078e0a03 */
[----:B------:R-:W-:Y:S02]  /*1380*/  PRMT R31, R31, 0x7710, RZ ;  /* 0x000077101f1f7816 */ /* 0x000fe400000000ff */
[----:B------:R-:W-:-:S03]  /*1390*/  PRMT R2, R2, 0x7710, RZ ;  /* 0x0000771002027816 */ /* 0x000fc600000000ff */
[----:B------:R-:W-:Y:S02]  /*13a0*/  IMAD.IADD R0, R0, 0x1, R31 ;  /* 0x0000000100007824 */ /* 0x000fe400078e021f */
[----:B------:R-:W-:-:S03]  /*13b0*/  IMAD.IADD R19, R19, 0x1, R2 ;  /* 0x0000000113137824 */ /* 0x000fc600078e0202 */
[----:B------:R-:W-:Y:S02]  /*13c0*/  LOP3.LUT R3, R0, 0xffff, RZ, 0xc0, !PT ;  /* 0x0000ffff00037812 */ /* 0x000fe400078ec0ff */
[----:B------:R-:W-:Y:S02]  /*13d0*/  LOP3.LUT R19, R19, 0xffff, RZ, 0xc0, !PT ;  /* 0x0000ffff13137812 */ /* 0x000fe400078ec0ff */
[CC--:B--2---:R-:W-:Y:S02]  /*13e0*/  VIMNMX.U16x2 R2, PT, PT, R8.reuse, R6.reuse, PT ;  /* 0x0000000608027248 */ /* 0x0c4fe40003fe0200 */
[----:B------:R-:W-:-:S03]  /*13f0*/  VIMNMX.U16x2 R6, PT, PT, R8, R6, !PT ;  /* 0x0000000608067248 */ /* 0x000fc60007fe0200 */
[----:B------:R-:W-:Y:S01]  /*1400*/  IMAD.MOV R2, RZ, RZ, -R2 ;  /* 0x000000ffff027224 */ /* 0x000fe200078e0a02 */
[----:B------:R-:W-:-:S04]  /*1410*/  IADD3 R30, PT, PT, R19, R3, R30 ;  /* 0x00000003131e7210 */ /* 0x000fc80007ffe01e */
[----:B------:R-:W-:Y:S01]  /*1420*/  PRMT R19, R2, 0x7710, RZ ;  /* 0x0000771002137816 */ /* 0x000fe200000000ff */
[----:B------:R-:W-:-:S04]  /*1430*/  UIADD3 UR4, UPT, UPT, UR4, 0x1, URZ ;  /* 0x0000000104047890 */ /* 0x000fc8000fffe0ff */
[----:B------:R-:W-:Y:S01]  /*1440*/  UISETP.NE.AND UP0, UPT, UR4, 0x10, UPT ;  /* 0x000000100400788c */ /* 0x000fe2000bf05270 */
[----:B------:R-:W-:Y:S02]  /*1450*/  VIADD R11, R11, 0x1 ;  /* 0x000000010b0b7836 */ /* 0x000fe40000000000 */
[----:B------:R-:W-:Y:S02]  /*1460*/  VIADD R9, R9, 0x1 ;  /* 0x0000000109097836 */ /* 0x000fe40000000000 */
[----:B------:R-:W-:Y:S01]  /*1470*/  VIADD R21, R21, 0x1 ;  /* 0x0000000115157836 */ /* 0x000fe20000000000 */
[CC--:B----4-:R-:W-:Y:S02]  /*1480*/  VIMNMX.U16x2 R0, PT, PT, R10.reuse, R4.reuse, PT ;  /* 0x000000040a007248 */ /* 0x0d0fe40003fe0200 */
[----:B------:R-:W-:-:S03]  /*1490*/  VIMNMX.U16x2 R4, PT, PT, R10, R4, !PT ;  /* 0x000000040a047248 */ /* 0x000fc60007fe0200 */
[----:B------:R-:W-:Y:S01]  /*14a0*/  IMAD.MOV R0, RZ, RZ, -R0 ;  /* 0x000000ffff007224 */ /* 0x000fe200078e0a00 */
[----:B------:R-:W-:Y:S02]  /*14b0*/  PRMT R3, R4, 0x7610, R3 ;  /* 0x0000761004037816 */ /* 0x000fe40000000003 */
[----:B------:R-:W-:Y:S02]  /*14c0*/  PRMT R4, R6, 0x7610, R4 ;  /* 0x0000761006047816 */ /* 0x000fe40000000004 */
[----:B------:R-:W-:Y:S02]  /*14d0*/  PRMT R6, R0, 0x7710, RZ ;  /* 0x0000771000067816 */ /* 0x000fe400000000ff */
[----:B-----5:R-:W-:Y:S02]  /*14e0*/  VIMNMX.U16x2 R2, PT, PT, R12, R16, PT ;  /* 0x000000100c027248 */ /* 0x020fe40003fe0200 */
[----:B---3--:R-:W-:Y:S01]  /*14f0*/  VIMNMX.U16x2 R0, PT, PT, R14, R18, PT ;  /* 0x000000120e007248 */ /* 0x008fe20003fe0200 */
[----:B------:R-:W-:Y:S01]  /*1500*/  IMAD.IADD R4, R4, 0x1, R19 ;  /* 0x0000000104047824 */ /* 0x000fe200078e0213 */
[----:B------:R-:W-:Y:S01]  /*1510*/  VIMNMX.U16x2 R12, PT, PT, R12, R16, !PT ;  /* 0x000000100c0c7248 */ /* 0x000fe20007fe0200 */
[----:B------:R-:W-:Y:S01]  /*1520*/  IMAD.MOV R19, RZ, RZ, -R2 ;  /* 0x000000ffff137224 */ /* 0x000fe200078e0a02 */
[----:B------:R-:W-:Y:S01]  /*1530*/  VIMNMX.U16x2 R14, PT, PT, R14, R18, !PT ;  /* 0x000000120e0e7248 */ /* 0x000fe20007fe0200 */
[--C-:B------:R-:W-:Y:S01]  /*1540*/  IMAD.MOV R27, RZ, RZ, -R0.reuse ;  /* 0x000000ffff1b7224 */ /* 0x100fe200078e0a00 */
[----:B------:R-:W-:Y:S01]  /*1550*/  PRMT R0, R12, 0x7610, R0 ;  /* 0x000076100c007816 */ /* 0x000fe20000000000 */
[----:B------:R-:W-:Y:S01]  /*1560*/  IMAD.IADD R3, R3, 0x1, R6 ;  /* 0x0000000103037824 */ /* 0x000fe200078e0206 */
[----:B------:R-:W-:-:S02]  /*1570*/  PRMT R2, R14, 0x7610, R2 ;  /* 0x000076100e027816 */ /* 0x000fc40000000002 */
[----:B------:R-:W-:Y:S02]  /*1580*/  PRMT R19, R19, 0x7710, RZ ;  /* 0x0000771013137816 */ /* 0x000fe400000000ff */
        /* <DEDUP_REMOVED lines=10> */
[----:B------:R-:W-:Y:S02]  /*1630*/  ISETP.GE.AND P0, PT, R16, R7, PT ;  /* 0x000000071000720c */ /* 0x000fe40003f06270 */
[----:B------:R-:W-:Y:S02]  /*1640*/  VIMNMX R7, PT, PT, R7, R16, PT ;  /* 0x0000001007077248 */ /* 0x000fe40003fe0100 */
[----:B------:R-:W-:Y:S02]  /*1650*/  SEL R23, R22, R23, !P0 ;  /* 0x0000001716177207 */ /* 0x000fe40004000000 */
[----:B------:R-:W-:-:S07]  /*1660*/  SEL R25, R20, R25, !P0 ;  /* 0x0000001914197207 */ /* 0x000fce0004000000 */
.L_x_2:
[----:B------:R-:W-:Y:S05]  /*1670*/  BSYNC.RECONVERGENT B0 ;  /* 0x0000000000007941 */ /* 0x000fea0003800200 */
.L_x_1:
[----:B------:R-:W-:Y:S05]  /*1680*/  @P1 BRA `(.L_x_4) ;  /* 0xfffffff400241947 */ /* 0x000fea000383ffff */
[----:B------:R-:W0:Y:S01]  /*1690*/  LDC.64 R2, c[0x0][0x390] ;  /* 0x0000e400ff027b82 */ /* 0x000e220000000a00 */
[----:B------:R-:W-:-:S04]  /*16a0*/  IMAD R15, R17, 0x16, R15 ;  /* 0x00000016110f7824 */ /* 0x000fc800078e020f */
[----:B------:R-:W-:-:S03]  /*16b0*/  IMAD.SHL.U32 R9, R15, 0x2, RZ ;  /* 0x000000020f097824 */ /* 0x000fc600078e00ff */
[----:B------:R-:W1:Y:S01]  /*16c0*/  LDC.64 R4, c[0x0][0x398] ;  /* 0x0000e600ff047b82 */ /* 0x000e620000000a00 */
[----:B0-----:R-:W-:-:S05]  /*16d0*/  IMAD.WIDE R2, R9, 0x4, R2 ;  /* 0x0000000409027825 */ /* 0x001fca00078e0202 */
[----:B------:R-:W-:Y:S01]  /*16e0*/  STG.E desc[UR6][R2.64], R25 ;  /* 0x0000001902007986 */ /* 0x000fe2000c101906 */
[----:B-1----:R-:W-:-:S03]  /*16f0*/  IMAD.WIDE R4, R15, 0x4, R4 ;  /* 0x000000040f047825 */ /* 0x002fc600078e0204 */
[----:B------:R-:W-:Y:S04]  /*1700*/  STG.E desc[UR6][R2.64+0x4], R23 ;  /* 0x0000041702007986 */ /* 0x000fe8000c101906 */
[----:B------:R-:W-:Y:S01]  /*1710*/  STG.E desc[UR6][R4.64], R7 ;  /* 0x0000000704007986 */ /* 0x000fe2000c101906 */
[----:B------:R-:W-:Y:S05]  /*1720*/  EXIT ;  /* 0x000000000000794d */ /* 0x000fea0003800000 */
.L_x_5:
[----:B------:R-:W-:-:S00]  /*1730*/  BRA `(.L_x_5) ;  /* 0xfffffffc00fc7947 */ /* 0x000fc0000383ffff */
[----:B------:R-:W-:-:S00]  /*1740*/  NOP ;  /* 0x0000000000007918 */ /* 0x000fc00000000000 */
        /* <DEDUP_REMOVED lines=11> */
.L_x_6:


//--------------------- .nv.global.init           --------------------------
	.section	.nv.global.init,"aw",@progbits
	.align	4
.nv.global.init:
	.type		RANGE_8,@object
	.size		RANGE_8,(.L_0 - RANGE_8)
RANGE_8:
        /*0000*/ 	.byte	0xff, 0xff, 0xff, 0xff, 0x00, 0x00, 0x00, 0x00, 0x00, 0x00, 0x00, 0x00, 0xff, 0xff, 0xff, 0xff
        /* <DEDUP_REMOVED lines=143> */
.L_0:


//--------------------- .nv.shared.reserved.0     --------------------------
	.section	.nv.shared.reserved.0,"aw",@nobits
	.weak		__nv_reservedSMEM_offset_0_alias
	.size		__nv_reservedSMEM_offset_0_alias, 0, 64
	.other		__nv_reservedSMEM_offset_0_alias,@"STO_CUDA_RESERVED_SHARED STV_DEFAULT"
__nv_reservedSMEM_offset_0_alias:
	.zero		0
	.zero		64


//--------------------- .nv.constant0._Z14diamond_searchPhS_PiS0_ --------------------------
	.section	.nv.constant0._Z14diamond_searchPhS_PiS0_,"a",@progbits
	.sectionflags	@""
	.align	4
.nv.constant0._Z14diamond_searchPhS_PiS0_:
	.zero		928


//--------------------- SYMBOLS --------------------------

	.type		.nv.reservedSmem.offset0,@object
	.size		.nv.reservedSmem.offset0,0x4
